//
// Generated by NVIDIA NVVM Compiler
//
// Compiler Build ID: CL-36424714
// Cuda compilation tools, release 13.0, V13.0.88
// Based on NVVM 20.0.0
//

.version 9.0
.target sm_100
.address_size 64

	// .globl	_Z13cudaMatrixAddPfS_S_ii
.extern .func  (.param .b32 func_retval0) vprintf
(
	.param .b64 vprintf_param_0,
	.param .b64 vprintf_param_1
)
;
.global .align 1 .b8 $str[27] = {65, 100, 100, 105, 116, 105, 111, 110, 32, 102, 114, 111, 109, 32, 116, 104, 101, 32, 71, 80, 85, 46, 46, 46, 10, 10};
.global .align 1 .b8 $str$1[33] = {77, 117, 108, 116, 105, 112, 108, 105, 99, 97, 116, 105, 111, 110, 32, 102, 114, 111, 109, 32, 116, 104, 101, 32, 71, 80, 85, 46, 46, 46, 10, 10};

.visible .entry _Z13cudaMatrixAddPfS_S_ii(
	.param .u64 .ptr .align 1 _Z13cudaMatrixAddPfS_S_ii_param_0,
	.param .u64 .ptr .align 1 _Z13cudaMatrixAddPfS_S_ii_param_1,
	.param .u64 .ptr .align 1 _Z13cudaMatrixAddPfS_S_ii_param_2,
	.param .u32 _Z13cudaMatrixAddPfS_S_ii_param_3,
	.param .u32 _Z13cudaMatrixAddPfS_S_ii_param_4
)
{
	.reg .pred 	%p<4>;
	.reg .b32 	%r<14>;
	.reg .b32 	%f<4>;
	.reg .b64 	%rd<13>;

	ld.param.u64 	%rd1, [_Z13cudaMatrixAddPfS_S_ii_param_0];
	ld.param.u64 	%rd2, [_Z13cudaMatrixAddPfS_S_ii_param_1];
	ld.param.u64 	%rd3, [_Z13cudaMatrixAddPfS_S_ii_param_2];
	ld.param.u32 	%r4, [_Z13cudaMatrixAddPfS_S_ii_param_3];
	ld.param.u32 	%r3, [_Z13cudaMatrixAddPfS_S_ii_param_4];
	mov.u64 	%rd4, $str;
	cvta.global.u64 	%rd5, %rd4;
	{ // callseq 0, 0
	.param .b64 param0;
	st.param.b64 	[param0], %rd5;
	.param .b64 param1;
	st.param.b64 	[param1], 0;
	.param .b32 retval0;
	call.uni (retval0), 
	vprintf, 
	(
	param0, 
	param1
	);
	ld.param.b32 	%r5, [retval0];
	} // callseq 0
	mov.u32 	%r7, %ctaid.y;
	mov.u32 	%r8, %ntid.y;
	mov.u32 	%r9, %tid.y;
	mad.lo.s32 	%r1, %r7, %r8, %r9;
	mov.u32 	%r10, %ctaid.x;
	mov.u32 	%r11, %ntid.x;
	mov.u32 	%r12, %tid.x;
	mad.lo.s32 	%r2, %r10, %r11, %r12;
	setp.ge.s32 	%p1, %r1, %r4;
	setp.ge.s32 	%p2, %r2, %r3;
	or.pred  	%p3, %p1, %p2;
	@%p3 bra 	$L__BB0_2;
	cvta.to.global.u64 	%rd6, %rd1;
	cvta.to.global.u64 	%rd7, %rd2;
	cvta.to.global.u64 	%rd8, %rd3;
	mad.lo.s32 	%r13, %r3, %r1, %r2;
	mul.wide.s32 	%rd9, %r13, 4;
	add.s64 	%rd10, %rd6, %rd9;
	ld.global.f32 	%f1, [%rd10];
	add.s64 	%rd11, %rd7, %rd9;
	ld.global.f32 	%f2, [%rd11];
	add.f32 	%f3, %f1, %f2;
	add.s64 	%rd12, %rd8, %rd9;
	st.global.f32 	[%rd12], %f3;
$L__BB0_2:
	ret;

}
	// .globl	_Z14cudaMatrixMultPfS_S_i
.visible .entry _Z14cudaMatrixMultPfS_S_i(
	.param .u64 .ptr .align 1 _Z14cudaMatrixMultPfS_S_i_param_0,
	.param .u64 .ptr .align 1 _Z14cudaMatrixMultPfS_S_i_param_1,
	.param .u64 .ptr .align 1 _Z14cudaMatrixMultPfS_S_i_param_2,
	.param .u32 _Z14cudaMatrixMultPfS_S_i_param_3
)
{
	.reg .pred 	%p<10>;
	.reg .b32 	%r<42>;
	.reg .b32 	%f<67>;
	.reg .b64 	%rd<69>;

	ld.param.u64 	%rd14, [_Z14cudaMatrixMultPfS_S_i_param_0];
	ld.param.u64 	%rd15, [_Z14cudaMatrixMultPfS_S_i_param_1];
	ld.param.u32 	%r18, [_Z14cudaMatrixMultPfS_S_i_param_3];
	cvta.to.global.u64 	%rd1, %rd15;
	cvta.to.global.u64 	%rd2, %rd14;
	mov.u64 	%rd16, $str$1;
	cvta.global.u64 	%rd17, %rd16;
	{ // callseq 1, 0
	.param .b64 param0;
	st.param.b64 	[param0], %rd17;
	.param .b64 param1;
	st.param.b64 	[param1], 0;
	.param .b32 retval0;
	call.uni (retval0), 
	vprintf, 
	(
	param0, 
	param1
	);
	ld.param.b32 	%r19, [retval0];
	} // callseq 1
	mov.u32 	%r21, %ctaid.y;
	mov.u32 	%r22, %ntid.y;
	mov.u32 	%r23, %tid.y;
	mad.lo.s32 	%r1, %r21, %r22, %r23;
	mov.u32 	%r24, %ctaid.x;
	mov.u32 	%r25, %ntid.x;
	mov.u32 	%r26, %tid.x;
	mad.lo.s32 	%r2, %r24, %r25, %r26;
	max.s32 	%r27, %r1, %r2;
	setp.ge.s32 	%p1, %r27, %r18;
	@%p1 bra 	$L__BB1_13;
	mul.lo.s32 	%r3, %r18, %r1;
	and.b32  	%r4, %r18, 7;
	setp.lt.u32 	%p2, %r18, 8;
	mov.f32 	%f66, 0f00000000;
	mov.b32 	%r40, 0;
	@%p2 bra 	$L__BB1_4;
	and.b32  	%r40, %r18, 2147483640;
	neg.s32 	%r38, %r40;
	mul.wide.s32 	%rd18, %r18, 4;
	add.s64 	%rd3, %rd1, %rd18;
	shl.b32 	%r7, %r18, 3;
	mul.wide.s32 	%rd19, %r18, 8;
	add.s64 	%rd4, %rd1, %rd19;
	mul.wide.s32 	%rd20, %r18, 12;
	add.s64 	%rd5, %rd1, %rd20;
	mul.wide.s32 	%rd21, %r18, 16;
	add.s64 	%rd6, %rd1, %rd21;
	mul.wide.s32 	%rd22, %r18, 20;
	add.s64 	%rd7, %rd1, %rd22;
	mul.wide.s32 	%rd23, %r18, 24;
	add.s64 	%rd8, %rd1, %rd23;
	mul.wide.s32 	%rd24, %r18, 28;
	add.s64 	%rd9, %rd1, %rd24;
	mul.wide.u32 	%rd25, %r3, 4;
	add.s64 	%rd26, %rd25, %rd2;
	add.s64 	%rd68, %rd26, 16;
	mov.f32 	%f66, 0f00000000;
	mov.u32 	%r37, %r2;
$L__BB1_3:
	.pragma "nounroll";
	mul.wide.s32 	%rd27, %r37, 4;
	add.s64 	%rd28, %rd3, %rd27;
	add.s64 	%rd29, %rd4, %rd27;
	add.s64 	%rd30, %rd5, %rd27;
	add.s64 	%rd31, %rd6, %rd27;
	add.s64 	%rd32, %rd7, %rd27;
	add.s64 	%rd33, %rd8, %rd27;
	add.s64 	%rd34, %rd9, %rd27;
	add.s64 	%rd35, %rd1, %rd27;
	ld.global.f32 	%f16, [%rd68+-16];
	ld.global.f32 	%f17, [%rd35];
	fma.rn.f32 	%f18, %f16, %f17, %f66;
	ld.global.f32 	%f19, [%rd68+-12];
	ld.global.f32 	%f20, [%rd28];
	fma.rn.f32 	%f21, %f19, %f20, %f18;
	ld.global.f32 	%f22, [%rd68+-8];
	ld.global.f32 	%f23, [%rd29];
	fma.rn.f32 	%f24, %f22, %f23, %f21;
	ld.global.f32 	%f25, [%rd68+-4];
	ld.global.f32 	%f26, [%rd30];
	fma.rn.f32 	%f27, %f25, %f26, %f24;
	ld.global.f32 	%f28, [%rd68];
	ld.global.f32 	%f29, [%rd31];
	fma.rn.f32 	%f30, %f28, %f29, %f27;
	ld.global.f32 	%f31, [%rd68+4];
	ld.global.f32 	%f32, [%rd32];
	fma.rn.f32 	%f33, %f31, %f32, %f30;
	ld.global.f32 	%f34, [%rd68+8];
	ld.global.f32 	%f35, [%rd33];
	fma.rn.f32 	%f36, %f34, %f35, %f33;
	ld.global.f32 	%f37, [%rd68+12];
	ld.global.f32 	%f38, [%rd34];
	fma.rn.f32 	%f66, %f37, %f38, %f36;
	add.s32 	%r38, %r38, 8;
	add.s32 	%r37, %r37, %r7;
	add.s64 	%rd68, %rd68, 32;
	setp.ne.s32 	%p3, %r38, 0;
	@%p3 bra 	$L__BB1_3;
$L__BB1_4:
	setp.eq.s32 	%p4, %r4, 0;
	@%p4 bra 	$L__BB1_12;
	and.b32  	%r13, %r18, 3;
	setp.lt.u32 	%p5, %r4, 4;
	@%p5 bra 	$L__BB1_7;
	add.s32 	%r29, %r40, %r3;
	mul.wide.u32 	%rd36, %r29, 4;
	add.s64 	%rd37, %rd2, %rd36;
	ld.global.f32 	%f40, [%rd37];
	mad.lo.s32 	%r30, %r40, %r18, %r2;
	mul.wide.s32 	%rd38, %r30, 4;
	add.s64 	%rd39, %rd1, %rd38;
	ld.global.f32 	%f41, [%rd39];
	fma.rn.f32 	%f42, %f40, %f41, %f66;
	cvt.u64.u32 	%rd40, %r3;
	cvt.u64.u32 	%rd41, %r40;
	add.s64 	%rd42, %rd41, %rd40;
	shl.b64 	%rd43, %rd42, 2;
	add.s64 	%rd44, %rd2, %rd43;
	ld.global.f32 	%f43, [%rd44+4];
	mul.wide.s32 	%rd45, %r18, 4;
	add.s64 	%rd46, %rd39, %rd45;
	ld.global.f32 	%f44, [%rd46];
	fma.rn.f32 	%f45, %f43, %f44, %f42;
	ld.global.f32 	%f46, [%rd44+8];
	add.s64 	%rd47, %rd46, %rd45;
	ld.global.f32 	%f47, [%rd47];
	fma.rn.f32 	%f48, %f46, %f47, %f45;
	ld.global.f32 	%f49, [%rd44+12];
	add.s64 	%rd48, %rd47, %rd45;
	ld.global.f32 	%f50, [%rd48];
	fma.rn.f32 	%f66, %f49, %f50, %f48;
	add.s32 	%r40, %r40, 4;
$L__BB1_7:
	setp.eq.s32 	%p6, %r13, 0;
	@%p6 bra 	$L__BB1_12;
	setp.eq.s32 	%p7, %r13, 1;
	@%p7 bra 	$L__BB1_10;
	add.s32 	%r31, %r40, %r3;
	mul.wide.u32 	%rd49, %r31, 4;
	add.s64 	%rd50, %rd2, %rd49;
	ld.global.f32 	%f52, [%rd50];
	mad.lo.s32 	%r32, %r40, %r18, %r2;
	mul.wide.s32 	%rd51, %r32, 4;
	add.s64 	%rd52, %rd1, %rd51;
	ld.global.f32 	%f53, [%rd52];
	fma.rn.f32 	%f54, %f52, %f53, %f66;
	cvt.u64.u32 	%rd53, %r3;
	cvt.u64.u32 	%rd54, %r40;
	add.s64 	%rd55, %rd54, %rd53;
	shl.b64 	%rd56, %rd55, 2;
	add.s64 	%rd57, %rd2, %rd56;
	ld.global.f32 	%f55, [%rd57+4];
	mul.wide.s32 	%rd58, %r18, 4;
	add.s64 	%rd59, %rd52, %rd58;
	ld.global.f32 	%f56, [%rd59];
	fma.rn.f32 	%f66, %f55, %f56, %f54;
	add.s32 	%r40, %r40, 2;
$L__BB1_10:
	and.b32  	%r33, %r18, 1;
	setp.eq.b32 	%p8, %r33, 1;
	not.pred 	%p9, %p8;
	@%p9 bra 	$L__BB1_12;
	add.s32 	%r34, %r40, %r3;
	mul.wide.u32 	%rd60, %r34, 4;
	add.s64 	%rd61, %rd2, %rd60;
	ld.global.f32 	%f57, [%rd61];
	mad.lo.s32 	%r35, %r40, %r18, %r2;
	mul.wide.s32 	%rd62, %r35, 4;
	add.s64 	%rd63, %rd1, %rd62;
	ld.global.f32 	%f58, [%rd63];
	fma.rn.f32 	%f66, %f57, %f58, %f66;
$L__BB1_12:
	ld.param.u64 	%rd67, [_Z14cudaMatrixMultPfS_S_i_param_2];
	add.s32 	%r36, %r3, %r2;
	cvta.to.global.u64 	%rd64, %rd67;
	mul.wide.s32 	%rd65, %r36, 4;
	add.s64 	%rd66, %rd64, %rd65;
	st.global.f32 	[%rd66], %f66;
$L__BB1_13:
	ret;

}
	// .globl	_Z21cudaMatrixMultGeneralPfS_S_iii
.visible .entry _Z21cudaMatrixMultGeneralPfS_S_iii(
	.param .u64 .ptr .align 1 _Z21cudaMatrixMultGeneralPfS_S_iii_param_0,
	.param .u64 .ptr .align 1 _Z21cudaMatrixMultGeneralPfS_S_iii_param_1,
	.param .u64 .ptr .align 1 _Z21cudaMatrixMultGeneralPfS_S_iii_param_2,
	.param .u32 _Z21cudaMatrixMultGeneralPfS_S_iii_param_3,
	.param .u32 _Z21cudaMatrixMultGeneralPfS_S_iii_param_4,
	.param .u32 _Z21cudaMatrixMultGeneralPfS_S_iii_param_5
)
{
	.reg .pred 	%p<13>;
	.reg .b32 	%r<43>;
	.reg .b32 	%f<68>;
	.reg .b64 	%rd<55>;

	ld.param.u64 	%rd7, [_Z21cudaMatrixMultGeneralPfS_S_iii_param_0];
	ld.param.u64 	%rd8, [_Z21cudaMatrixMultGeneralPfS_S_iii_param_1];
	ld.param.u64 	%rd6, [_Z21cudaMatrixMultGeneralPfS_S_iii_param_2];
	ld.param.u32 	%r20, [_Z21cudaMatrixMultGeneralPfS_S_iii_param_3];
	ld.param.u32 	%r18, [_Z21cudaMatrixMultGeneralPfS_S_iii_param_4];
	ld.param.u32 	%r19, [_Z21cudaMatrixMultGeneralPfS_S_iii_param_5];
	cvta.to.global.u64 	%rd1, %rd8;
	cvta.to.global.u64 	%rd2, %rd7;
	mov.u64 	%rd9, $str$1;
	cvta.global.u64 	%rd10, %rd9;
	{ // callseq 2, 0
	.param .b64 param0;
	st.param.b64 	[param0], %rd10;
	.param .b64 param1;
	st.param.b64 	[param1], 0;
	.param .b32 retval0;
	call.uni (retval0), 
	vprintf, 
	(
	param0, 
	param1
	);
	ld.param.b32 	%r21, [retval0];
	} // callseq 2
	mov.u32 	%r23, %ctaid.y;
	mov.u32 	%r24, %ntid.y;
	mov.u32 	%r25, %tid.y;
	mad.lo.s32 	%r1, %r23, %r24, %r25;
	mov.u32 	%r26, %ctaid.x;
	mov.u32 	%r27, %ntid.x;
	mov.u32 	%r28, %tid.x;
	mad.lo.s32 	%r2, %r26, %r27, %r28;
	setp.ge.s32 	%p1, %r1, %r20;
	setp.ge.s32 	%p2, %r2, %r19;
	or.pred  	%p3, %p1, %p2;
	@%p3 bra 	$L__BB2_14;
	setp.lt.s32 	%p4, %r18, 1;
	mov.f32 	%f67, 0f00000000;
	@%p4 bra 	$L__BB2_13;
	mul.lo.s32 	%r3, %r18, %r1;
	and.b32  	%r4, %r18, 7;
	setp.lt.u32 	%p5, %r18, 8;
	mov.f32 	%f67, 0f00000000;
	mov.b32 	%r41, 0;
	@%p5 bra 	$L__BB2_5;
	and.b32  	%r41, %r18, 2147483640;
	neg.s32 	%r39, %r41;
	shl.b32 	%r7, %r19, 3;
	mul.wide.u32 	%rd11, %r3, 4;
	add.s64 	%rd12, %rd11, %rd2;
	add.s64 	%rd54, %rd12, 16;
	mov.f32 	%f67, 0f00000000;
	mul.wide.s32 	%rd15, %r19, 4;
	mov.u32 	%r38, %r2;
$L__BB2_4:
	.pragma "nounroll";
	ld.global.f32 	%f17, [%rd54+-16];
	mul.wide.s32 	%rd13, %r38, 4;
	add.s64 	%rd14, %rd1, %rd13;
	ld.global.f32 	%f18, [%rd14];
	fma.rn.f32 	%f19, %f17, %f18, %f67;
	ld.global.f32 	%f20, [%rd54+-12];
	add.s64 	%rd16, %rd14, %rd15;
	ld.global.f32 	%f21, [%rd16];
	fma.rn.f32 	%f22, %f20, %f21, %f19;
	ld.global.f32 	%f23, [%rd54+-8];
	add.s64 	%rd17, %rd16, %rd15;
	ld.global.f32 	%f24, [%rd17];
	fma.rn.f32 	%f25, %f23, %f24, %f22;
	ld.global.f32 	%f26, [%rd54+-4];
	add.s64 	%rd18, %rd17, %rd15;
	ld.global.f32 	%f27, [%rd18];
	fma.rn.f32 	%f28, %f26, %f27, %f25;
	ld.global.f32 	%f29, [%rd54];
	add.s64 	%rd19, %rd18, %rd15;
	ld.global.f32 	%f30, [%rd19];
	fma.rn.f32 	%f31, %f29, %f30, %f28;
	ld.global.f32 	%f32, [%rd54+4];
	add.s64 	%rd20, %rd19, %rd15;
	ld.global.f32 	%f33, [%rd20];
	fma.rn.f32 	%f34, %f32, %f33, %f31;
	ld.global.f32 	%f35, [%rd54+8];
	add.s64 	%rd21, %rd20, %rd15;
	ld.global.f32 	%f36, [%rd21];
	fma.rn.f32 	%f37, %f35, %f36, %f34;
	ld.global.f32 	%f38, [%rd54+12];
	add.s64 	%rd22, %rd21, %rd15;
	ld.global.f32 	%f39, [%rd22];
	fma.rn.f32 	%f67, %f38, %f39, %f37;
	add.s32 	%r39, %r39, 8;
	add.s32 	%r38, %r38, %r7;
	add.s64 	%rd54, %rd54, 32;
	setp.ne.s32 	%p6, %r39, 0;
	@%p6 bra 	$L__BB2_4;
$L__BB2_5:
	setp.eq.s32 	%p7, %r4, 0;
	@%p7 bra 	$L__BB2_13;
	and.b32  	%r13, %r18, 3;
	setp.lt.u32 	%p8, %r4, 4;
	@%p8 bra 	$L__BB2_8;
	add.s32 	%r30, %r41, %r3;
	mul.wide.u32 	%rd23, %r30, 4;
	add.s64 	%rd24, %rd2, %rd23;
	ld.global.f32 	%f41, [%rd24];
	mad.lo.s32 	%r31, %r41, %r19, %r2;
	mul.wide.s32 	%rd25, %r31, 4;
	add.s64 	%rd26, %rd1, %rd25;
	ld.global.f32 	%f42, [%rd26];
	fma.rn.f32 	%f43, %f41, %f42, %f67;
	cvt.u64.u32 	%rd27, %r3;
	cvt.u64.u32 	%rd28, %r41;
	add.s64 	%rd29, %rd28, %rd27;
	shl.b64 	%rd30, %rd29, 2;
	add.s64 	%rd31, %rd2, %rd30;
	ld.global.f32 	%f44, [%rd31+4];
	mul.wide.s32 	%rd32, %r19, 4;
	add.s64 	%rd33, %rd26, %rd32;
	ld.global.f32 	%f45, [%rd33];
	fma.rn.f32 	%f46, %f44, %f45, %f43;
	ld.global.f32 	%f47, [%rd31+8];
	add.s64 	%rd34, %rd33, %rd32;
	ld.global.f32 	%f48, [%rd34];
	fma.rn.f32 	%f49, %f47, %f48, %f46;
	ld.global.f32 	%f50, [%rd31+12];
	add.s64 	%rd35, %rd34, %rd32;
	ld.global.f32 	%f51, [%rd35];
	fma.rn.f32 	%f67, %f50, %f51, %f49;
	add.s32 	%r41, %r41, 4;
$L__BB2_8:
	setp.eq.s32 	%p9, %r13, 0;
	@%p9 bra 	$L__BB2_13;
	setp.eq.s32 	%p10, %r13, 1;
	@%p10 bra 	$L__BB2_11;
	add.s32 	%r32, %r41, %r3;
	mul.wide.u32 	%rd36, %r32, 4;
	add.s64 	%rd37, %rd2, %rd36;
	ld.global.f32 	%f53, [%rd37];
	mad.lo.s32 	%r33, %r41, %r19, %r2;
	mul.wide.s32 	%rd38, %r33, 4;
	add.s64 	%rd39, %rd1, %rd38;
	ld.global.f32 	%f54, [%rd39];
	fma.rn.f32 	%f55, %f53, %f54, %f67;
	cvt.u64.u32 	%rd40, %r3;
	cvt.u64.u32 	%rd41, %r41;
	add.s64 	%rd42, %rd41, %rd40;
	shl.b64 	%rd43, %rd42, 2;
	add.s64 	%rd44, %rd2, %rd43;
	ld.global.f32 	%f56, [%rd44+4];
	mul.wide.s32 	%rd45, %r19, 4;
	add.s64 	%rd46, %rd39, %rd45;
	ld.global.f32 	%f57, [%rd46];
	fma.rn.f32 	%f67, %f56, %f57, %f55;
	add.s32 	%r41, %r41, 2;
$L__BB2_11:
	and.b32  	%r34, %r18, 1;
	setp.eq.b32 	%p11, %r34, 1;
	not.pred 	%p12, %p11;
	@%p12 bra 	$L__BB2_13;
	add.s32 	%r35, %r41, %r3;
	mul.wide.u32 	%rd47, %r35, 4;
	add.s64 	%rd48, %rd2, %rd47;
	ld.global.f32 	%f58, [%rd48];
	mad.lo.s32 	%r36, %r41, %r19, %r2;
	mul.wide.s32 	%rd49, %r36, 4;
	add.s64 	%rd50, %rd1, %rd49;
	ld.global.f32 	%f59, [%rd50];
	fma.rn.f32 	%f67, %f58, %f59, %f67;
$L__BB2_13:
	mad.lo.s32 	%r37, %r19, %r1, %r2;
	cvta.to.global.u64 	%rd51, %rd6;
	mul.wide.s32 	%rd52, %r37, 4;
	add.s64 	%rd53, %rd51, %rd52;
	st.global.f32 	[%rd53], %f67;
$L__BB2_14:
	ret;

}


// ===== COMPILED SASS (sm_100) =====

	.target	sm_100

	.elftype	@"ET_EXEC"


//--------------------- .note.nv.tkinfo           --------------------------
	.section	.note.nv.tkinfo,"",@"SHT_NOTE"
	.sectionflags	@"SHF_NOTE_NV_TKINFO"
	.tkinfo
        /*0018*/ 	.word	0x00000002
        /*0030*/ 	.string	""
        /*0030*/ 	.string	"ptxas"
        /*0030*/ 	.string	"Cuda compilation tools, release 13.0, V13.0.88"
        /*0030*/ 	.string	"Build cuda_13.0.r13.0/compiler.36424714_0"
        /*0030*/ 	.string	"-arch sm_100 -m 64 "



//--------------------- .note.nv.cuinfo           --------------------------
	.section	.note.nv.cuinfo,"",@"SHT_NOTE"
	.sectionflags	@"SHF_NOTE_NV_CUINFO"
        /*0018*/ 	.short	0x0002
        /*001a*/ 	.short	0x0064
        /*001c*/ 	.short	0x0082
	.zero		2


//--------------------- .nv.info                  --------------------------
	.section	.nv.info,"",@"SHT_CUDA_INFO"
	.align	4


	//----- nvinfo : EIATTR_REGCOUNT
	.align		4
        /*0000*/ 	.byte	0x04, 0x2f
        /*0002*/ 	.short	(.L_3 - .L_2)
	.align		4
.L_2:
        /*0004*/ 	.word	index@(_Z13cudaMatrixAddPfS_S_ii)
        /*0008*/ 	.word	0x00000018


	//----- nvinfo : EIATTR_FRAME_SIZE
	.align		4
.L_3:
        /*000c*/ 	.byte	0x04, 0x11
        /*000e*/ 	.short	(.L_5 - .L_4)
	.align		4
.L_4:
        /*0010*/ 	.word	index@(_Z13cudaMatrixAddPfS_S_ii)
        /*0014*/ 	.word	0x00000000


	//----- nvinfo : EIATTR_REGCOUNT
	.align		4
.L_5:
        /*0018*/ 	.byte	0x04, 0x2f
        /*001a*/ 	.short	(.L_7 - .L_6)
	.align		4
.L_6:
        /*001c*/ 	.word	index@(_Z14cudaMatrixMultPfS_S_i)
        /*0020*/ 	.word	0x00000020


	//----- nvinfo : EIATTR_FRAME_SIZE
	.align		4
.L_7:
        /*0024*/ 	.byte	0x04, 0x11
        /*0026*/ 	.short	(.L_9 - .L_8)
	.align		4
.L_8:
        /*0028*/ 	.word	index@(_Z14cudaMatrixMultPfS_S_i)
        /*002c*/ 	.word	0x00000000


	//----- nvinfo : EIATTR_REGCOUNT
	.align		4
.L_9:
        /*0030*/ 	.byte	0x04, 0x2f
        /*0032*/ 	.short	(.L_11 - .L_10)
	.align		4
.L_10:
        /*0034*/ 	.word	index@(_Z21cudaMatrixMultGeneralPfS_S_iii)
        /*0038*/ 	.word	0x00000020


	//----- nvinfo : EIATTR_FRAME_SIZE
	.align		4
.L_11:
        /*003c*/ 	.byte	0x04, 0x11
        /*003e*/ 	.short	(.L_13 - .L_12)
	.align		4
.L_12:
        /*0040*/ 	.word	index@(_Z21cudaMatrixMultGeneralPfS_S_iii)
        /*0044*/ 	.word	0x00000000


	//----- nvinfo : EIATTR_MIN_STACK_SIZE
	.align		4
.L_13:
        /*0048*/ 	.byte	0x04, 0x12
        /*004a*/ 	.short	(.L_15 - .L_14)
	.align		4
.L_14:
        /*004c*/ 	.word	index@(_Z21cudaMatrixMultGeneralPfS_S_iii)
        /*0050*/ 	.word	0x00000000


	//----- nvinfo : EIATTR_MIN_STACK_SIZE
	.align		4
.L_15:
        /*0054*/ 	.byte	0x04, 0x12
        /*0056*/ 	.short	(.L_17 - .L_16)
	.align		4
.L_16:
        /*0058*/ 	.word	index@(_Z14cudaMatrixMultPfS_S_i)
        /*005c*/ 	.word	0x00000000


	//----- nvinfo : EIATTR_MIN_STACK_SIZE
	.align		4
.L_17:
        /*0060*/ 	.byte	0x04, 0x12
        /*0062*/ 	.short	(.L_19 - .L_18)
	.align		4
.L_18:
        /*0064*/ 	.word	index@(_Z13cudaMatrixAddPfS_S_ii)
        /*0068*/ 	.word	0x00000000
.L_19:


//--------------------- .nv.compat                --------------------------
	.section	.nv.compat,"",@"SHT_CUDA_COMPAT_INFO"
	.align	4
        /*0000*/ 	.byte	0x02, 0x09, 0x00, 0x00, 0x02, 0x02, 0x01, 0x00, 0x02, 0x05, 0x05, 0x00, 0x03, 0x07, 0x01, 0x01
        /*0010*/ 	.byte	0x02, 0x03, 0x00, 0x00, 0x02, 0x06, 0x01, 0x00, 0x04, 0x0b, 0x08, 0x00, 0x09, 0x00, 0x00, 0x00
        /*0020*/ 	.byte	0x00, 0x00, 0x00, 0x00


//--------------------- .nv.info._Z21cudaMatrixMultGeneralPfS_S_iii --------------------------
	.section	.nv.info._Z21cudaMatrixMultGeneralPfS_S_iii,"",@"SHT_CUDA_INFO"
	.sectionflags	@""
	.align	4


	//----- nvinfo : EIATTR_CUDA_API_VERSION
	.align		4
        /*0000*/ 	.byte	0x04, 0x37
        /*0002*/ 	.short	(.L_21 - .L_20)
.L_20:
        /*0004*/ 	.word	0x00000082


	//----- nvinfo : EIATTR_KPARAM_INFO
	.align		4
.L_21:
        /*0008*/ 	.byte	0x04, 0x17
        /*000a*/ 	.short	(.L_23 - .L_22)
.L_22:
        /*000c*/ 	.word	0x00000000
        /*0010*/ 	.short	0x0005
        /*0012*/ 	.short	0x0020
        /*0014*/ 	.byte	0x00, 0xf0, 0x11, 0x00


	//----- nvinfo : EIATTR_KPARAM_INFO
	.align		4
.L_23:
        /*0018*/ 	.byte	0x04, 0x17
        /*001a*/ 	.short	(.L_25 - .L_24)
.L_24:
        /*001c*/ 	.word	0x00000000
        /*0020*/ 	.short	0x0004
        /*0022*/ 	.short	0x001c
        /*0024*/ 	.byte	0x00, 0xf0, 0x11, 0x00


	//----- nvinfo : EIATTR_KPARAM_INFO
	.align		4
.L_25:
        /*0028*/ 	.byte	0x04, 0x17
        /*002a*/ 	.short	(.L_27 - .L_26)
.L_26:
        /*002c*/ 	.word	0x00000000
        /*0030*/ 	.short	0x0003
        /*0032*/ 	.short	0x0018
        /*0034*/ 	.byte	0x00, 0xf0, 0x11, 0x00


	//----- nvinfo : EIATTR_KPARAM_INFO
	.align		4
.L_27:
        /*0038*/ 	.byte	0x04, 0x17
        /*003a*/ 	.short	(.L_29 - .L_28)
.L_28:
        /*003c*/ 	.word	0x00000000
        /*0040*/ 	.short	0x0002
        /*0042*/ 	.short	0x0010
        /*0044*/ 	.byte	0x00, 0xf5, 0x21, 0x00


	//----- nvinfo : EIATTR_KPARAM_INFO
	.align		4
.L_29:
        /*0048*/ 	.byte	0x04, 0x17
        /*004a*/ 	.short	(.L_31 - .L_30)
.L_30:
        /*004c*/ 	.word	0x00000000
        /*0050*/ 	.short	0x0001
        /*0052*/ 	.short	0x0008
        /*0054*/ 	.byte	0x00, 0xf5, 0x21, 0x00


	//----- nvinfo : EIATTR_KPARAM_INFO
	.align		4
.L_31:
        /*0058*/ 	.byte	0x04, 0x17
        /*005a*/ 	.short	(.L_33 - .L_32)
.L_32:
        /*005c*/ 	.word	0x00000000
        /*0060*/ 	.short	0x0000
        /*0062*/ 	.short	0x0000
        /*0064*/ 	.byte	0x00, 0xf5, 0x21, 0x00


	//----- nvinfo : EIATTR_SPARSE_MMA_MASK
	.align		4
.L_33:
        /*0068*/ 	.byte	0x03, 0x50
        /*006a*/ 	.short	0x0000


	//----- nvinfo : EIATTR_MAXREG_COUNT
	.align		4
        /*006c*/ 	.byte	0x03, 0x1b
        /*006e*/ 	.short	0x00ff


	//----- nvinfo : EIATTR_EXTERNS
	.align		4
        /*0070*/ 	.byte	0x04, 0x0f
        /*0072*/ 	.short	(.L_35 - .L_34)


	//   ....[0]....
	.align		4
.L_34:
        /*0074*/ 	.word	index@(vprintf)


	//----- nvinfo : EIATTR_MERCURY_ISA_VERSION
	.align		4
.L_35:
        /*0078*/ 	.byte	0x03, 0x5f
        /*007a*/ 	.short	0x0101


	//----- nvinfo : EIATTR_VRC_CTA_INIT_COUNT
	.align		4
        /*007c*/ 	.byte	0x02, 0x4a
	.zero		1
	.zero		1


	//----- nvinfo : EIATTR_SYSCALL_OFFSETS
	.align		4
        /*0080*/ 	.byte	0x04, 0x46
        /*0082*/ 	.short	(.L_37 - .L_36)


	//   ....[0]....
.L_36:
        /*0084*/ 	.word	0x00000080


	//----- nvinfo : EIATTR_EXIT_INSTR_OFFSETS
	.align		4
.L_37:
        /*0088*/ 	.byte	0x04, 0x1c
        /*008a*/ 	.short	(.L_39 - .L_38)


	//   ....[0]....
.L_38:
        /*008c*/ 	.word	0x00000150


	//   ....[1]....
        /*0090*/ 	.word	0x00000c30


	//----- nvinfo : EIATTR_CRS_STACK_SIZE
	.align		4
.L_39:
        /*0094*/ 	.byte	0x04, 0x1e
        /*0096*/ 	.short	(.L_41 - .L_40)
.L_40:
        /*0098*/ 	.word	0x00000000


	//----- nvinfo : EIATTR_CBANK_PARAM_SIZE
	.align		4
.L_41:
        /*009c*/ 	.byte	0x03, 0x19
        /*009e*/ 	.short	0x0024


	//----- nvinfo : EIATTR_PARAM_CBANK
	.align		4
        /*00a0*/ 	.byte	0x04, 0x0a
        /*00a2*/ 	.short	(.L_43 - .L_42)
	.align		4
.L_42:
        /*00a4*/ 	.word	index@(.nv.constant0._Z21cudaMatrixMultGeneralPfS_S_iii)
        /*00a8*/ 	.short	0x0380
        /*00aa*/ 	.short	0x0024


	//----- nvinfo : EIATTR_SW_WAR
	.align		4
.L_43:
        /*00ac*/ 	.byte	0x04, 0x36
        /*00ae*/ 	.short	(.L_45 - .L_44)
.L_44:
        /*00b0*/ 	.word	0x00000008
.L_45:


//--------------------- .nv.info._Z14cudaMatrixMultPfS_S_i --------------------------
	.section	.nv.info._Z14cudaMatrixMultPfS_S_i,"",@"SHT_CUDA_INFO"
	.sectionflags	@""
	.align	4


	//----- nvinfo : EIATTR_CUDA_API_VERSION
	.align		4
        /*0000*/ 	.byte	0x04, 0x37
        /*0002*/ 	.short	(.L_47 - .L_46)
.L_46:
        /*0004*/ 	.word	0x00000082


	//----- nvinfo : EIATTR_KPARAM_INFO
	.align		4
.L_47:
        /*0008*/ 	.byte	0x04, 0x17
        /*000a*/ 	.short	(.L_49 - .L_48)
.L_48:
        /*000c*/ 	.word	0x00000000
        /*0010*/ 	.short	0x0003
        /*0012*/ 	.short	0x0018
        /*0014*/ 	.byte	0x00, 0xf0, 0x11, 0x00


	//----- nvinfo : EIATTR_KPARAM_INFO
	.align		4
.L_49:
        /*0018*/ 	.byte	0x04, 0x17
        /*001a*/ 	.short	(.L_51 - .L_50)
.L_50:
        /*001c*/ 	.word	0x00000000
        /*0020*/ 	.short	0x0002
        /*0022*/ 	.short	0x0010
        /*0024*/ 	.byte	0x00, 0xf5, 0x21, 0x00


	//----- nvinfo : EIATTR_KPARAM_INFO
	.align		4
.L_51:
        /*0028*/ 	.byte	0x04, 0x17
        /*002a*/ 	.short	(.L_53 - .L_52)
.L_52:
        /*002c*/ 	.word	0x00000000
        /*0030*/ 	.short	0x0001
        /*0032*/ 	.short	0x0008
        /*0034*/ 	.byte	0x00, 0xf5, 0x21, 0x00


	//----- nvinfo : EIATTR_KPARAM_INFO
	.align		4
.L_53:
        /*0038*/ 	.byte	0x04, 0x17
        /*003a*/ 	.short	(.L_55 - .L_54)
.L_54:
        /*003c*/ 	.word	0x00000000
        /*0040*/ 	.short	0x0000
        /*0042*/ 	.short	0x0000
        /*0044*/ 	.byte	0x00, 0xf5, 0x21, 0x00


	//----- nvinfo : EIATTR_SPARSE_MMA_MASK
	.align		4
.L_55:
        /*0048*/ 	.byte	0x03, 0x50
        /*004a*/ 	.short	0x0000


	//----- nvinfo : EIATTR_MAXREG_COUNT
	.align		4
        /*004c*/ 	.byte	0x03, 0x1b
        /*004e*/ 	.short	0x00ff


	//----- nvinfo : EIATTR_EXTERNS
	.align		4
        /*0050*/ 	.byte	0x04, 0x0f
        /*0052*/ 	.short	(.L_57 - .L_56)


	//   ....[0]....
	.align		4
.L_56:
        /*0054*/ 	.word	index@(vprintf)


	//----- nvinfo : EIATTR_MERCURY_ISA_VERSION
	.align		4
.L_57:
        /*0058*/ 	.byte	0x03, 0x5f
        /*005a*/ 	.short	0x0101


	//----- nvinfo : EIATTR_VRC_CTA_INIT_COUNT
	.align		4
        /*005c*/ 	.byte	0x02, 0x4a
	.zero		1
	.zero		1


	//----- nvinfo : EIATTR_SYSCALL_OFFSETS
	.align		4
        /*0060*/ 	.byte	0x04, 0x46
        /*0062*/ 	.short	(.L_59 - .L_58)


	//   ....[0]....
.L_58:
        /*0064*/ 	.word	0x00000080


	//----- nvinfo : EIATTR_EXIT_INSTR_OFFSETS
	.align		4
.L_59:
        /*0068*/ 	.byte	0x04, 0x1c
        /*006a*/ 	.short	(.L_61 - .L_60)


	//   ....[0]....
.L_60:
        /*006c*/ 	.word	0x00000140


	//   ....[1]....
        /*0070*/ 	.word	0x00000bc0


	//----- nvinfo : EIATTR_CRS_STACK_SIZE
	.align		4
.L_61:
        /*0074*/ 	.byte	0x04, 0x1e
        /*0076*/ 	.short	(.L_63 - .L_62)
.L_62:
        /*0078*/ 	.word	0x00000000


	//----- nvinfo : EIATTR_CBANK_PARAM_SIZE
	.align		4
.L_63:
        /*007c*/ 	.byte	0x03, 0x19
        /*007e*/ 	.short	0x001c


	//----- nvinfo : EIATTR_PARAM_CBANK
	.align		4
        /*0080*/ 	.byte	0x04, 0x0a
        /*0082*/ 	.short	(.L_65 - .L_64)
	.align		4
.L_64:
        /*0084*/ 	.word	index@(.nv.constant0._Z14cudaMatrixMultPfS_S_i)
        /*0088*/ 	.short	0x0380
        /*008a*/ 	.short	0x001c


	//----- nvinfo : EIATTR_SW_WAR
	.align		4
.L_65:
        /*008c*/ 	.byte	0x04, 0x36
        /*008e*/ 	.short	(.L_67 - .L_66)
.L_66:
        /*0090*/ 	.word	0x00000008
.L_67:


//--------------------- .nv.info._Z13cudaMatrixAddPfS_S_ii --------------------------
	.section	.nv.info._Z13cudaMatrixAddPfS_S_ii,"",@"SHT_CUDA_INFO"
	.sectionflags	@""
	.align	4


	//----- nvinfo : EIATTR_CUDA_API_VERSION
	.align		4
        /*0000*/ 	.byte	0x04, 0x37
        /*0002*/ 	.short	(.L_69 - .L_68)
.L_68:
        /*0004*/ 	.word	0x00000082


	//----- nvinfo : EIATTR_KPARAM_INFO
	.align		4
.L_69:
        /*0008*/ 	.byte	0x04, 0x17
        /*000a*/ 	.short	(.L_71 - .L_70)
.L_70:
        /*000c*/ 	.word	0x00000000
        /*0010*/ 	.short	0x0004
        /*0012*/ 	.short	0x001c
        /*0014*/ 	.byte	0x00, 0xf0, 0x11, 0x00


	//----- nvinfo : EIATTR_KPARAM_INFO
	.align		4
.L_71:
        /*0018*/ 	.byte	0x04, 0x17
        /*001a*/ 	.short	(.L_73 - .L_72)
.L_72:
        /*001c*/ 	.word	0x00000000
        /*0020*/ 	.short	0x0003
        /*0022*/ 	.short	0x0018
        /*0024*/ 	.byte	0x00, 0xf0, 0x11, 0x00


	//----- nvinfo : EIATTR_KPARAM_INFO
	.align		4
.L_73:
        /*0028*/ 	.byte	0x04, 0x17
        /*002a*/ 	.short	(.L_75 - .L_74)
.L_74:
        /*002c*/ 	.word	0x00000000
        /*0030*/ 	.short	0x0002
        /*0032*/ 	.short	0x0010
        /*0034*/ 	.byte	0x00, 0xf5, 0x21, 0x00


	//----- nvinfo : EIATTR_KPARAM_INFO
	.align		4
.L_75:
        /*0038*/ 	.byte	0x04, 0x17
        /*003a*/ 	.short	(.L_77 - .L_76)
.L_76:
        /*003c*/ 	.word	0x00000000
        /*0040*/ 	.short	0x0001
        /*0042*/ 	.short	0x0008
        /*0044*/ 	.byte	0x00, 0xf5, 0x21, 0x00


	//----- nvinfo : EIATTR_KPARAM_INFO
	.align		4
.L_77:
        /*0048*/ 	.byte	0x04, 0x17
        /*004a*/ 	.short	(.L_79 - .L_78)
.L_78:
        /*004c*/ 	.word	0x00000000
        /*0050*/ 	.short	0x0000
        /*0052*/ 	.short	0x0000
        /*0054*/ 	.byte	0x00, 0xf5, 0x21, 0x00


	//----- nvinfo : EIATTR_SPARSE_MMA_MASK
	.align		4
.L_79:
        /*0058*/ 	.byte	0x03, 0x50
        /*005a*/ 	.short	0x0000


	//----- nvinfo : EIATTR_MAXREG_COUNT
	.align		4
        /*005c*/ 	.byte	0x03, 0x1b
        /*005e*/ 	.short	0x00ff


	//----- nvinfo : EIATTR_EXTERNS
	.align		4
        /*0060*/ 	.byte	0x04, 0x0f
        /*0062*/ 	.short	(.L_81 - .L_80)


	//   ....[0]....
	.align		4
.L_80:
        /*0064*/ 	.word	index@(vprintf)


	//----- nvinfo : EIATTR_MERCURY_ISA_VERSION
	.align		4
.L_81:
        /*0068*/ 	.byte	0x03, 0x5f
        /*006a*/ 	.short	0x0101


	//----- nvinfo : EIATTR_VRC_CTA_INIT_COUNT
	.align		4
        /*006c*/ 	.byte	0x02, 0x4a
	.zero		1
	.zero		1


	//----- nvinfo : EIATTR_SYSCALL_OFFSETS
	.align		4
        /*0070*/ 	.byte	0x04, 0x46
        /*0072*/ 	.short	(.L_83 - .L_82)


	//   ....[0]....
.L_82:
        /*0074*/ 	.word	0x00000080


	//----- nvinfo : EIATTR_EXIT_INSTR_OFFSETS
	.align		4
.L_83:
        /*0078*/ 	.byte	0x04, 0x1c
        /*007a*/ 	.short	(.L_85 - .L_84)


	//   ....[0]....
.L_84:
        /*007c*/ 	.word	0x00000140


	//   ....[1]....
        /*0080*/ 	.word	0x00000210


	//----- nvinfo : EIATTR_CRS_STACK_SIZE
	.align		4
.L_85:
        /*0084*/ 	.byte	0x04, 0x1e
        /*0086*/ 	.short	(.L_87 - .L_86)
.L_86:
        /*0088*/ 	.word	0x00000000


	//----- nvinfo : EIATTR_CBANK_PARAM_SIZE
	.align		4
.L_87:
        /*008c*/ 	.byte	0x03, 0x19
        /*008e*/ 	.short	0x0020


	//----- nvinfo : EIATTR_PARAM_CBANK
	.align		4
        /*0090*/ 	.byte	0x04, 0x0a
        /*0092*/ 	.short	(.L_89 - .L_88)
	.align		4
.L_88:
        /*0094*/ 	.word	index@(.nv.constant0._Z13cudaMatrixAddPfS_S_ii)
        /*0098*/ 	.short	0x0380
        /*009a*/ 	.short	0x0020


	//----- nvinfo : EIATTR_SW_WAR
	.align		4
.L_89:
        /*009c*/ 	.byte	0x04, 0x36
        /*009e*/ 	.short	(.L_91 - .L_90)
.L_90:
        /*00a0*/ 	.word	0x00000008
.L_91:


//--------------------- .nv.callgraph             --------------------------
	.section	.nv.callgraph,"",@"SHT_CUDA_CALLGRAPH"
	.align	4
	.sectionentsize	8
	.align		4
        /*0000*/ 	.word	0x00000000
	.align		4
        /*0004*/ 	.word	0xffffffff
	.align		4
        /*0008*/ 	.word	index@(_Z21cudaMatrixMultGeneralPfS_S_iii)
	.align		4
        /*000c*/ 	.word	index@(vprintf)
	.align		4
        /*0010*/ 	.word	index@(_Z14cudaMatrixMultPfS_S_i)
	.align		4
        /*0014*/ 	.word	index@(vprintf)
	.align		4
        /*0018*/ 	.word	index@(_Z13cudaMatrixAddPfS_S_ii)
	.align		4
        /*001c*/ 	.word	index@(vprintf)
	.align		4
        /*0020*/ 	.word	0x00000000
	.align		4
        /*0024*/ 	.word	0xfffffffe
	.align		4
        /*0028*/ 	.word	0x00000000
	.align		4
        /*002c*/ 	.word	0xfffffffd
	.align		4
        /*0030*/ 	.word	0x00000000
	.align		4
        /*0034*/ 	.word	0xfffffffc


//--------------------- .nv.constant4             --------------------------
	.section	.nv.constant4,"a",@progbits
	.align	8
	.align		8
.nv.constant4:
        /*0000*/ 	.dword	vprintf
	.align		8
        /*0008*/ 	.dword	$str
	.align		8
        /*0010*/ 	.dword	$str$1


//--------------------- .text._Z21cudaMatrixMultGeneralPfS_S_iii --------------------------
	.section	.text._Z21cudaMatrixMultGeneralPfS_S_iii,"ax",@progbits
	.align	128
        .global         _Z21cudaMatrixMultGeneralPfS_S_iii
        .type           _Z21cudaMatrixMultGeneralPfS_S_iii,@function
        .size           _Z21cudaMatrixMultGeneralPfS_S_iii,(.L_x_14 - _Z21cudaMatrixMultGeneralPfS_S_iii)
        .other          _Z21cudaMatrixMultGeneralPfS_S_iii,@"STO_CUDA_ENTRY STV_DEFAULT"
_Z21cudaMatrixMultGeneralPfS_S_iii:
.text._Z21cudaMatrixMultGeneralPfS_S_iii:
[----:B------:R-:W0:Y:S01]  /*0000*/  LDC R1, c[0x0][0x37c] ;  /* 0x0000df00ff017b82 */ /* 0x000e220000000800 */
[----:B------:R-:W-:Y:S01]  /*0010*/  MOV R0, 0x0 ;  /* 0x0000000000007802 */ /* 0x000fe20000000f00 */
[----:B------:R-:W1:Y:S01]  /*0020*/  LDCU.64 UR4, c[0x4][0x10] ;  /* 0x01000200ff0477ac */ /* 0x000e620008000a00 */
[----:B------:R-:W-:-:S05]  /*0030*/  CS2R R6, SRZ ;  /* 0x0000000000067805 */ /* 0x000fca000001ff00 */
[----:B------:R2:W3:Y:S01]  /*0040*/  LDC.64 R2, c[0x4][R0] ;  /* 0x0100000000027b82 */ /* 0x0004e20000000a00 */
[----:B-1----:R-:W-:Y:S02]  /*0050*/  IMAD.U32 R4, RZ, RZ, UR4 ;  /* 0x00000004ff047e24 */ /* 0x002fe4000f8e00ff */
[----:B--2---:R-:W-:-:S07]  /*0060*/  IMAD.U32 R5, RZ, RZ, UR5 ;  /* 0x00000005ff057e24 */ /* 0x004fce000f8e00ff */
[----:B------:R-:W-:-:S07]  /*0070*/  LEPC R20, `(.L_x_0) ;  /* 0x000000001014794e */ /* 0x000fce0000000000 */
[----:B0--3--:R-:W-:Y:S05]  /*0080*/  CALL.ABS.NOINC R2 ;  /* 0x0000000002007343 */ /* 0x009fea0003c00000 */
.L_x_0:
[----:B------:R-:W0:Y:S01]  /*0090*/  S2R R3, SR_TID.X ;  /* 0x0000000000037919 */ /* 0x000e220000002100 */
[----:B------:R-:W1:Y:S01]  /*00a0*/  LDC R9, c[0x0][0x364] ;  /* 0x0000d900ff097b82 */ /* 0x000e620000000800 */
[----:B------:R-:W2:Y:S01]  /*00b0*/  LDCU UR6, c[0x0][0x398] ;  /* 0x00007300ff0677ac */ /* 0x000ea20008000800 */
[----:B------:R-:W1:Y:S06]  /*00c0*/  S2R R0, SR_TID.Y ;  /* 0x0000000000007919 */ /* 0x000e6c0000002200 */
[----:B------:R-:W0:Y:S08]  /*00d0*/  S2UR UR5, SR_CTAID.X ;  /* 0x00000000000579c3 */ /* 0x000e300000002500 */
[----:B------:R-:W0:Y:S08]  /*00e0*/  LDC R8, c[0x0][0x360] ;  /* 0x0000d800ff087b82 */ /* 0x000e300000000800 */
[----:B------:R-:W1:Y:S08]  /*00f0*/  S2UR UR4, SR_CTAID.Y ;  /* 0x00000000000479c3 */ /* 0x000e700000002600 */
[----:B------:R-:W3:Y:S01]  /*0100*/  LDC R11, c[0x0][0x3a0] ;  /* 0x0000e800ff0b7b82 */ /* 0x000ee20000000800 */
[----:B0-----:R-:W-:-:S02]  /*0110*/  IMAD R8, R8, UR5, R3 ;  /* 0x0000000508087c24 */ /* 0x001fc4000f8e0203 */
[----:B-1----:R-:W-:-:S03]  /*0120*/  IMAD R9, R9, UR4, R0 ;  /* 0x0000000409097c24 */ /* 0x002fc6000f8e0200 */
[----:B---3--:R-:W-:-:S04]  /*0130*/  ISETP.GE.AND P0, PT, R8, R11, PT ;  /* 0x0000000b0800720c */ /* 0x008fc80003f06270 */
[----:B--2---:R-:W-:-:S13]  /*0140*/  ISETP.GE.OR P0, PT, R9, UR6, P0 ;  /* 0x0000000609007c0c */ /* 0x004fda0008706670 */
[----:B------:R-:W-:Y:S05]  /*0150*/  @P0 EXIT ;  /* 0x000000000000094d */ /* 0x000fea0003800000 */
[----:B------:R-:W0:Y:S01]  /*0160*/  LDC R0, c[0x0][0x39c] ;  /* 0x0000e700ff007b82 */ /* 0x000e220000000800 */
[----:B------:R-:W-:-:S07]  /*0170*/  IMAD.MOV.U32 R24, RZ, RZ, RZ ;  /* 0x000000ffff187224 */ /* 0x000fce00078e00ff */
[----:B------:R-:W1:Y:S01]  /*0180*/  LDC.64 R18, c[0x0][0x358] ;  /* 0x0000d600ff127b82 */ /* 0x000e620000000a00 */
[----:B0-----:R-:W-:-:S13]  /*0190*/  ISETP.GE.AND P0, PT, R0, 0x1, PT ;  /* 0x000000010000780c */ /* 0x001fda0003f06270 */
[----:B-1----:R-:W-:Y:S05]  /*01a0*/  @!P0 BRA `(.L_x_1) ;  /* 0x0000000800888947 */ /* 0x002fea0003800000 */
[C---:B------:R-:W-:Y:S01]  /*01b0*/  ISETP.GE.U32.AND P1, PT, R0.reuse, 0x8, PT ;  /* 0x000000080000780c */ /* 0x040fe20003f26070 */
[----:B------:R-:W-:Y:S01]  /*01c0*/  IMAD R10, R9, R0, RZ ;  /* 0x00000000090a7224 */ /* 0x000fe200078e02ff */
[----:B------:R-:W-:Y:S01]  /*01d0*/  LOP3.LUT R23, R0, 0x7, RZ, 0xc0, !PT ;  /* 0x0000000700177812 */ /* 0x000fe200078ec0ff */
[----:B------:R-:W-:Y:S02]  /*01e0*/  IMAD.MOV.U32 R24, RZ, RZ, RZ ;  /* 0x000000ffff187224 */ /* 0x000fe400078e00ff */
[----:B------:R-:W-:Y:S01]  /*01f0*/  IMAD.MOV.U32 R13, RZ, RZ, RZ ;  /* 0x000000ffff0d7224 */ /* 0x000fe200078e00ff */
[----:B------:R-:W-:-:S07]  /*0200*/  ISETP.NE.AND P0, PT, R23, RZ, PT ;  /* 0x000000ff1700720c */ /* 0x000fce0003f05270 */
[----:B------:R-:W-:Y:S06]  /*0210*/  @!P1 BRA `(.L_x_2) ;  /* 0x00000004000c9947 */ /* 0x000fec0003800000 */
[----:B------:R-:W0:Y:S01]  /*0220*/  LDC.64 R2, c[0x0][0x380] ;  /* 0x0000e000ff027b82 */ /* 0x000e220000000a00 */
[----:B------:R-:W-:Y:S01]  /*0230*/  LOP3.LUT R13, R0, 0x7ffffff8, RZ, 0xc0, !PT ;  /* 0x7ffffff8000d7812 */ /* 0x000fe200078ec0ff */
[----:B------:R-:W-:Y:S01]  /*0240*/  BSSY.RECONVERGENT B0, `(.L_x_2) ;  /* 0x0000040000007945 */ /* 0x000fe20003800200 */
[----:B------:R-:W-:Y:S02]  /*0250*/  IMAD.MOV.U32 R24, RZ, RZ, RZ ;  /* 0x000000ffff187224 */ /* 0x000fe400078e00ff */
[----:B------:R-:W-:Y:S02]  /*0260*/  IMAD.MOV.U32 R12, RZ, RZ, R8 ;  /* 0x000000ffff0c7224 */ /* 0x000fe400078e0008 */
[----:B------:R-:W-:Y:S02]  /*0270*/  IMAD.MOV R14, RZ, RZ, -R13 ;  /* 0x000000ffff0e7224 */ /* 0x000fe400078e0a0d */
[----:B0-----:R-:W-:-:S03]  /*0280*/  IMAD.WIDE.U32 R2, R10, 0x4, R2 ;  /* 0x000000040a027825 */ /* 0x001fc600078e0002 */
[----:B------:R-:W-:-:S05]  /*0290*/  IADD3 R5, P1, PT, R2, 0x10, RZ ;  /* 0x0000001002057810 */ /* 0x000fca0007f3e0ff */
[----:B------:R-:W-:-:S08]  /*02a0*/  IMAD.X R6, RZ, RZ, R3, P1 ;  /* 0x000000ffff067224 */ /* 0x000fd000008e0603 */
.L_x_3:
[----:B------:R-:W0:Y:S01]  /*02b0*/  LDC.64 R20, c[0x0][0x388] ;  /* 0x0000e200ff147b82 */ /* 0x000e220000000a00 */
[C---:B------:R-:W-:Y:S01]  /*02c0*/  R2UR UR4, R18.reuse ;  /* 0x00000000120472ca */ /* 0x040fe200000e0000 */
[----:B------:R-:W-:Y:S01]  /*02d0*/  IMAD.MOV.U32 R2, RZ, RZ, R5 ;  /* 0x000000ffff027224 */ /* 0x000fe200078e0005 */
[C---:B------:R-:W-:Y:S01]  /*02e0*/  R2UR UR5, R19.reuse ;  /* 0x00000000130572ca */ /* 0x040fe200000e0000 */
[----:B------:R-:W-:Y:S01]  /*02f0*/  IMAD.MOV.U32 R3, RZ, RZ, R6 ;  /* 0x000000ffff037224 */ /* 0x000fe200078e0006 */
[C---:B------:R-:W-:Y:S02]  /*0300*/  R2UR UR6, R18.reuse ;  /* 0x00000000120672ca */ /* 0x040fe400000e0000 */
[C---:B------:R-:W-:Y:S02]  /*0310*/  R2UR UR7, R19.reuse ;  /* 0x00000000130772ca */ /* 0x040fe400000e0000 */
[----:B------:R-:W-:Y:S02]  /*0320*/  R2UR UR8, R18 ;  /* 0x00000000120872ca */ /* 0x000fe400000e0000 */
[----:B------:R-:W-:-:S02]  /*0330*/  R2UR UR9, R19 ;  /* 0x00000000130972ca */ /* 0x000fc400000e0000 */
[C---:B------:R-:W-:Y:S02]  /*0340*/  R2UR UR10, R18.reuse ;  /* 0x00000000120a72ca */ /* 0x040fe400000e0000 */
[C---:B------:R-:W-:Y:S01]  /*0350*/  R2UR UR11, R19.reuse ;  /* 0x00000000130b72ca */ /* 0x040fe200000e0000 */
[----:B------:R-:W2:Y:S01]  /*0360*/  LDG.E R25, desc[UR4][R2.64+-0x10] ;  /* 0xfffff00402197981 */ /* 0x000ea2000c1e1900 */
[----:B------:R-:W-:Y:S02]  /*0370*/  R2UR UR14, R18 ;  /* 0x00000000120e72ca */ /* 0x000fe400000e0000 */
[----:B------:R-:W-:Y:S01]  /*0380*/  R2UR UR15, R19 ;  /* 0x00000000130f72ca */ /* 0x000fe200000e0000 */
[----:B------:R-:W3:Y:S01]  /*0390*/  LDG.E R29, desc[UR6][R2.64+-0x4] ;  /* 0xfffffc06021d7981 */ /* 0x000ee2000c1e1900 */
[----:B0-----:R-:W-:-:S03]  /*03a0*/  IMAD.WIDE R20, R12, 0x4, R20 ;  /* 0x000000040c147825 */ /* 0x001fc600078e0214 */
[----:B------:R-:W4:Y:S04]  /*03b0*/  LDG.E R15, desc[UR8][R2.64+-0xc] ;  /* 0xfffff408020f7981 */ /* 0x000f28000c1e1900 */
[----:B------:R-:W2:Y:S01]  /*03c0*/  LDG.E R26, desc[UR6][R20.64] ;  /* 0x00000006141a7981 */ /* 0x000ea2000c1e1900 */
[----:B------:R-:W-:-:S05]  /*03d0*/  IMAD.WIDE R16, R11, 0x4, R20 ;  /* 0x000000040b107825 */ /* 0x000fca00078e0214 */
[----:B------:R0:W4:Y:S01]  /*03e0*/  LDG.E R22, desc[UR10][R16.64] ;  /* 0x0000000a10167981 */ /* 0x000122000c1e1900 */
[----:B------:R-:W-:Y:S01]  /*03f0*/  IMAD.WIDE R4, R11, 0x4, R16 ;  /* 0x000000040b047825 */ /* 0x000fe200078e0210 */
[C---:B------:R-:W-:Y:S02]  /*0400*/  R2UR UR12, R18.reuse ;  /* 0x00000000120c72ca */ /* 0x040fe400000e0000 */
[----:B------:R-:W-:Y:S02]  /*0410*/  R2UR UR13, R19 ;  /* 0x00000000130d72ca */ /* 0x000fe400000e0000 */
[----:B------:R1:W5:Y:S01]  /*0420*/  LDG.E R27, desc[UR6][R4.64] ;  /* 0x00000006041b7981 */ /* 0x000362000c1e1900 */
[----:B------:R-:W-:Y:S01]  /*0430*/  IMAD.WIDE R6, R11, 0x4, R4 ;  /* 0x000000040b067825 */ /* 0x000fe200078e0204 */
[----:B------:R-:W-:-:S04]  /*0440*/  R2UR UR18, R18 ;  /* 0x00000000121272ca */ /* 0x000fc800000e0000 */
[----:B------:R2:W3:Y:S01]  /*0450*/  LDG.E R28, desc[UR8][R6.64] ;  /* 0x00000008061c7981 */ /* 0x0004e2000c1e1900 */
[----:B0-----:R-:W-:Y:S01]  /*0460*/  IMAD.WIDE R16, R11, 0x4, R6 ;  /* 0x000000040b107825 */ /* 0x001fe200078e0206 */
[----:B------:R-:W-:-:S03]  /*0470*/  R2UR UR19, R19 ;  /* 0x00000000131372ca */ /* 0x000fc600000e0000 */
[----:B------:R-:W-:Y:S01]  /*0480*/  IMAD.WIDE R20, R11, 0x4, R16 ;  /* 0x000000040b147825 */ /* 0x000fe200078e0210 */
[----:B------:R-:W-:Y:S02]  /*0490*/  R2UR UR16, R18 ;  /* 0x00000000121072ca */ /* 0x000fe400000e0000 */
[----:B------:R-:W-:Y:S01]  /*04a0*/  R2UR UR17, R19 ;  /* 0x00000000131172ca */ /* 0x000fe200000e0000 */
[----:B-1----:R-:W-:-:S04]  /*04b0*/  IMAD.WIDE R4, R11, 0x4, R20 ;  /* 0x000000040b047825 */ /* 0x002fc800078e0214 */
[----:B--2---:R-:W-:Y:S02]  /*04c0*/  FFMA R6, R25, R26, R24 ;  /* 0x0000001a19067223 */ /* 0x004fe40000000018 */
[----:B------:R-:W5:Y:S04]  /*04d0*/  LDG.E R26, desc[UR4][R2.64+-0x8] ;  /* 0xfffff804021a7981 */ /* 0x000f68000c1e1900 */
[----:B------:R-:W2:Y:S01]  /*04e0*/  LDG.E R24, desc[UR10][R16.64] ;  /* 0x0000000a10187981 */ /* 0x000ea2000c1e1900 */
[----:B----4-:R-:W-:Y:S01]  /*04f0*/  FFMA R22, R15, R22, R6 ;  /* 0x000000160f167223 */ /* 0x010fe20000000006 */
[----:B------:R-:W-:Y:S02]  /*0500*/  IMAD.WIDE R6, R11, 0x4, R4 ;  /* 0x000000040b067825 */ /* 0x000fe400078e0204 */
[----:B------:R-:W4:Y:S04]  /*0510*/  LDG.E R25, desc[UR14][R20.64] ;  /* 0x0000000e14197981 */ /* 0x000f28000c1e1900 */
[----:B------:R-:W4:Y:S04]  /*0520*/  LDG.E R7, desc[UR18][R6.64] ;  /* 0x0000001206077981 */ /* 0x000f28000c1e1900 */
[----:B------:R-:W2:Y:S04]  /*0530*/  LDG.E R17, desc[UR8][R2.64] ;  /* 0x0000000802117981 */ /* 0x000ea8000c1e1900 */
[----:B------:R-:W4:Y:S04]  /*0540*/  LDG.E R16, desc[UR12][R2.64+0x4] ;  /* 0x0000040c02107981 */ /* 0x000f28000c1e1900 */
[----:B------:R0:W4:Y:S04]  /*0550*/  LDG.E R15, desc[UR16][R4.64] ;  /* 0x00000010040f7981 */ /* 0x000128000c1e1900 */
[----:B------:R-:W4:Y:S04]  /*0560*/  LDG.E R6, desc[UR10][R2.64+0x8] ;  /* 0x0000080a02067981 */ /* 0x000f28000c1e1900 */
[----:B------:R-:W4:Y:S01]  /*0570*/  LDG.E R4, desc[UR4][R2.64+0xc] ;  /* 0x00000c0402047981 */ /* 0x000f22000c1e1900 */
[----:B------:R-:W-:-:S05]  /*0580*/  VIADD R14, R14, 0x8 ;  /* 0x000000080e0e7836 */ /* 0x000fca0000000000 */
[----:B------:R-:W-:Y:S02]  /*0590*/  ISETP.NE.AND P1, PT, R14, RZ, PT ;  /* 0x000000ff0e00720c */ /* 0x000fe40003f25270 */
[----:B0-----:R-:W-:Y:S01]  /*05a0*/  IADD3 R5, P2, PT, R2, 0x20, RZ ;  /* 0x0000002002057810 */ /* 0x001fe20007f5e0ff */
[----:B------:R-:W-:Y:S02]  /*05b0*/  IMAD R12, R11, 0x8, R12 ;  /* 0x000000080b0c7824 */ /* 0x000fe400078e020c */
[----:B-----5:R-:W-:-:S04]  /*05c0*/  FFMA R22, R26, R27, R22 ;  /* 0x0000001b1a167223 */ /* 0x020fc80000000016 */
[----:B---3--:R-:W-:-:S04]  /*05d0*/  FFMA R22, R29, R28, R22 ;  /* 0x0000001c1d167223 */ /* 0x008fc80000000016 */
[----:B--2---:R-:W-:-:S04]  /*05e0*/  FFMA R17, R17, R24, R22 ;  /* 0x0000001811117223 */ /* 0x004fc80000000016 */
[----:B----4-:R-:W-:-:S04]  /*05f0*/  FFMA R17, R16, R25, R17 ;  /* 0x0000001910117223 */ /* 0x010fc80000000011 */
[----:B------:R-:W-:Y:S01]  /*0600*/  FFMA R15, R6, R15, R17 ;  /* 0x0000000f060f7223 */ /* 0x000fe20000000011 */
[----:B------:R-:W-:-:S03]  /*0610*/  IMAD.X R6, RZ, RZ, R3, P2 ;  /* 0x000000ffff067224 */ /* 0x000fc600010e0603 */
[----:B------:R-:W-:Y:S01]  /*0620*/  FFMA R24, R4, R7, R15 ;  /* 0x0000000704187223 */ /* 0x000fe2000000000f */
[----:B------:R-:W-:Y:S06]  /*0630*/  @P1 BRA `(.L_x_3) ;  /* 0xfffffffc001c1947 */ /* 0x000fec000383ffff */
[----:B------:R-:W-:Y:S05]  /*0640*/  BSYNC.RECONVERGENT B0 ;  /* 0x0000000000007941 */ /* 0x000fea0003800200 */
.L_x_2:
[----:B------:R-:W-:Y:S05]  /*0650*/  @!P0 BRA `(.L_x_1) ;  /* 0x00000004005c8947 */ /* 0x000fea0003800000 */
[----:B------:R-:W-:Y:S02]  /*0660*/  ISETP.GE.U32.AND P1, PT, R23, 0x4, PT ;  /* 0x000000041700780c */ /* 0x000fe40003f26070 */
[----:B------:R-:W-:-:S04]  /*0670*/  LOP3.LUT R12, R0, 0x3, RZ, 0xc0, !PT ;  /* 0x00000003000c7812 */ /* 0x000fc800078ec0ff */
[----:B------:R-:W-:-:S07]  /*0680*/  ISETP.NE.AND P0, PT, R12, RZ, PT ;  /* 0x000000ff0c00720c */ /* 0x000fce0003f05270 */
[----:B------:R-:W-:Y:S06]  /*0690*/  @!P1 BRA `(.L_x_4) ;  /* 0x0000000000a49947 */ /* 0x000fec0003800000 */
[----:B------:R-:W0:Y:S01]  /*06a0*/  LDC.64 R2, c[0x0][0x388] ;  /* 0x0000e200ff027b82 */ /* 0x000e220000000a00 */
[----:B------:R-:W1:Y:S01]  /*06b0*/  LDCU.64 UR4, c[0x0][0x380] ;  /* 0x00007000ff0477ac */ /* 0x000e620008000a00 */
[----:B------:R-:W-:Y:S01]  /*06c0*/  IMAD R21, R13, R11, R8 ;  /* 0x0000000b0d157224 */ /* 0x000fe200078e0208 */
[----:B------:R-:W-:Y:S01]  /*06d0*/  R2UR UR6, R18 ;  /* 0x00000000120672ca */ /* 0x000fe200000e0000 */
[----:B------:R-:W-:Y:S01]  /*06e0*/  IMAD.IADD R5, R10, 0x1, R13 ;  /* 0x000000010a057824 */ /* 0x000fe200078e020d */
[C---:B------:R-:W-:Y:S02]  /*06f0*/  R2UR UR7, R19.reuse ;  /* 0x00000000130772ca */ /* 0x040fe400000e0000 */
[----:B------:R-:W-:Y:S01]  /*0700*/  R2UR UR8, R18 ;  /* 0x00000000120872ca */ /* 0x000fe200000e0000 */
[----:B------:R-:W2:Y:S01]  /*0710*/  LDC.64 R6, c[0x0][0x380] ;  /* 0x0000e000ff067b82 */ /* 0x000ea20000000a00 */
[----:B------:R-:W-:Y:S02]  /*0720*/  R2UR UR9, R19 ;  /* 0x00000000130972ca */ /* 0x000fe400000e0000 */
[----:B------:R-:W-:-:S02]  /*0730*/  IADD3 R14, P1, PT, R10, R13, RZ ;  /* 0x0000000d0a0e7210 */ /* 0x000fc40007f3e0ff */
[C---:B------:R-:W-:Y:S02]  /*0740*/  R2UR UR12, R18.reuse ;  /* 0x00000000120c72ca */ /* 0x040fe400000e0000 */
[C---:B------:R-:W-:Y:S02]  /*0750*/  R2UR UR13, R19.reuse ;  /* 0x00000000130d72ca */ /* 0x040fe400000e0000 */
[C---:B------:R-:W-:Y:S02]  /*0760*/  R2UR UR10, R18.reuse ;  /* 0x00000000120a72ca */ /* 0x040fe400000e0000 */
[C---:B------:R-:W-:Y:S02]  /*0770*/  R2UR UR11, R19.reuse ;  /* 0x00000000130b72ca */ /* 0x040fe400000e0000 */
[C---:B------:R-:W-:Y:S02]  /*0780*/  R2UR UR16, R18.reuse ;  /* 0x00000000121072ca */ /* 0x040fe400000e0000 */
[----:B------:R-:W-:Y:S01]  /*0790*/  R2UR UR17, R19 ;  /* 0x00000000131172ca */ /* 0x000fe200000e0000 */
[----:B0-----:R-:W-:Y:S01]  /*07a0*/  IMAD.WIDE R20, R21, 0x4, R2 ;  /* 0x0000000415147825 */ /* 0x001fe200078e0202 */
[----:B------:R-:W-:-:S02]  /*07b0*/  R2UR UR14, R18 ;  /* 0x00000000120e72ca */ /* 0x000fc400000e0000 */
[----:B------:R-:W-:Y:S01]  /*07c0*/  R2UR UR15, R19 ;  /* 0x00000000130f72ca */ /* 0x000fe200000e0000 */
[----:B------:R-:W-:Y:S01]  /*07d0*/  IMAD.X R3, RZ, RZ, RZ, P1 ;  /* 0x000000ffff037224 */ /* 0x000fe200008e06ff */
[----:B-1----:R-:W-:Y:S01]  /*07e0*/  LEA R2, P1, R14, UR4, 0x2 ;  /* 0x000000040e027c11 */ /* 0x002fe2000f8210ff */
[----:B--2---:R-:W-:-:S03]  /*07f0*/  IMAD.WIDE.U32 R6, R5, 0x4, R6 ;  /* 0x0000000405067825 */ /* 0x004fc600078e0006 */
[----:B------:R-:W-:Y:S01]  /*0800*/  LEA.HI.X R3, R14, UR5, R3, 0x2, P1 ;  /* 0x000000050e037c11 */ /* 0x000fe200088f1403 */
[----:B------:R-:W-:Y:S01]  /*0810*/  IMAD.WIDE R4, R11, 0x4, R20 ;  /* 0x000000040b047825 */ /* 0x000fe200078e0214 */
[----:B------:R-:W-:Y:S01]  /*0820*/  R2UR UR4, R18 ;  /* 0x00000000120472ca */ /* 0x000fe200000e0000 */
[----:B------:R-:W2:Y:S01]  /*0830*/  LDG.E R7, desc[UR6][R6.64] ;  /* 0x0000000606077981 */ /* 0x000ea2000c1e1900 */
[----:B------:R-:W-:-:S03]  /*0840*/  R2UR UR5, R19 ;  /* 0x00000000130572ca */ /* 0x000fc600000e0000 */
[----:B------:R-:W2:Y:S01]  /*0850*/  LDG.E R20, desc[UR8][R20.64] ;  /* 0x0000000814147981 */ /* 0x000ea2000c1e1900 */
[----:B------:R-:W-:-:S03]  /*0860*/  IMAD.WIDE R14, R11, 0x4, R4 ;  /* 0x000000040b0e7825 */ /* 0x000fc600078e0204 */
[----:B------:R-:W3:Y:S04]  /*0870*/  LDG.E R4, desc[UR12][R4.64] ;  /* 0x0000000c04047981 */ /* 0x000ee8000c1e1900 */
[----:B------:R-:W3:Y:S01]  /*0880*/  LDG.E R22, desc[UR10][R2.64+0x4] ;  /* 0x0000040a02167981 */ /* 0x000ee2000c1e1900 */
[----:B------:R-:W-:-:S03]  /*0890*/  IMAD.WIDE R16, R11, 0x4, R14 ;  /* 0x000000040b107825 */ /* 0x000fc600078e020e */
[----:B------:R-:W4:Y:S04]  /*08a0*/  LDG.E R23, desc[UR16][R14.64] ;  /* 0x000000100e177981 */ /* 0x000f28000c1e1900 */
[----:B------:R-:W4:Y:S04]  /*08b0*/  LDG.E R26, desc[UR14][R2.64+0x8] ;  /* 0x0000080e021a7981 */ /* 0x000f28000c1e1900 */
[----:B------:R-:W5:Y:S04]  /*08c0*/  LDG.E R28, desc[UR4][R2.64+0xc] ;  /* 0x00000c04021c7981 */ /* 0x000f68000c1e1900 */
[----:B------:R-:W5:Y:S01]  /*08d0*/  LDG.E R16, desc[UR6][R16.64] ;  /* 0x0000000610107981 */ /* 0x000f62000c1e1900 */
[----:B------:R-:W-:-:S02]  /*08e0*/  VIADD R13, R13, 0x4 ;  /* 0x000000040d0d7836 */ /* 0x000fc40000000000 */
[----:B--2---:R-:W-:-:S04]  /*08f0*/  FFMA R7, R7, R20, R24 ;  /* 0x0000001407077223 */ /* 0x004fc80000000018 */
[----:B---3--:R-:W-:-:S04]  /*0900*/  FFMA R7, R22, R4, R7 ;  /* 0x0000000416077223 */ /* 0x008fc80000000007 */
[----:B----4-:R-:W-:-:S04]  /*0910*/  FFMA R7, R26, R23, R7 ;  /* 0x000000171a077223 */ /* 0x010fc80000000007 */
[----:B-----5:R-:W-:-:S07]  /*0920*/  FFMA R24, R28, R16, R7 ;  /* 0x000000101c187223 */ /* 0x020fce0000000007 */
.L_x_4:
[----:B------:R-:W-:Y:S05]  /*0930*/  @!P0 BRA `(.L_x_1) ;  /* 0x0000000000a48947 */ /* 0x000fea0003800000 */
[----:B------:R-:W-:Y:S01]  /*0940*/  ISETP.NE.AND P1, PT, R12, 0x1, PT ;  /* 0x000000010c00780c */ /* 0x000fe20003f25270 */
[----:B------:R-:W0:Y:S01]  /*0950*/  LDC.64 R16, c[0x0][0x380] ;  /* 0x0000e000ff107b82 */ /* 0x000e220000000a00 */
[----:B------:R-:W-:-:S04]  /*0960*/  LOP3.LUT R0, R0, 0x1, RZ, 0xc0, !PT ;  /* 0x0000000100007812 */ /* 0x000fc800078ec0ff */
[----:B------:R-:W-:-:S03]  /*0970*/  ISETP.NE.U32.AND P0, PT, R0, 0x1, PT ;  /* 0x000000010000780c */ /* 0x000fc60003f05070 */
[----:B------:R-:W1:Y:S04]  /*0980*/  LDC.64 R2, c[0x0][0x388] ;  /* 0x0000e200ff027b82 */ /* 0x000e680000000a00 */
[----:B------:R-:W-:Y:S01]  /*0990*/  @P1 IMAD.IADD R21, R10, 0x1, R13 ;  /* 0x000000010a151824 */ /* 0x000fe200078e020d */
[----:B------:R-:W-:Y:S02]  /*09a0*/  @P1 R2UR UR4, R18 ;  /* 0x00000000120412ca */ /* 0x000fe400000e0000 */
[----:B------:R-:W-:Y:S01]  /*09b0*/  @P1 R2UR UR5, R19 ;  /* 0x00000000130512ca */ /* 0x000fe200000e0000 */
[----:B------:R-:W2:Y:S01]  /*09c0*/  @P1 LDC.64 R4, c[0x0][0x380] ;  /* 0x0000e000ff041b82 */ /* 0x000ea20000000a00 */
[----:B------:R-:W-:Y:S02]  /*09d0*/  @P1 IADD3 R12, P2, PT, R10, R13, RZ ;  /* 0x0000000d0a0c1210 */ /* 0x000fe40007f5e0ff */
[----:B------:R-:W-:-:S02]  /*09e0*/  @P1 R2UR UR6, R18 ;  /* 0x00000000120612ca */ /* 0x000fc400000e0000 */
[----:B------:R-:W-:Y:S01]  /*09f0*/  @P1 R2UR UR7, R19 ;  /* 0x00000000130712ca */ /* 0x000fe200000e0000 */
[----:B------:R-:W-:Y:S01]  /*0a00*/  @P1 IMAD.X R0, RZ, RZ, RZ, P2 ;  /* 0x000000ffff001224 */ /* 0x000fe200010e06ff */
[----:B------:R-:W-:Y:S01]  /*0a10*/  @P1 R2UR UR8, R18 ;  /* 0x00000000120812ca */ /* 0x000fe200000e0000 */
[----:B------:R-:W3:Y:S01]  /*0a20*/  LDC.64 R6, c[0x0][0x380] ;  /* 0x0000e000ff067b82 */ /* 0x000ee20000000a00 */
[----:B0-----:R-:W-:Y:S01]  /*0a30*/  @P1 IMAD.WIDE.U32 R16, R21, 0x4, R16 ;  /* 0x0000000415101825 */ /* 0x001fe200078e0010 */
[----:B------:R-:W-:-:S03]  /*0a40*/  @P1 R2UR UR9, R19 ;  /* 0x00000000130912ca */ /* 0x000fc600000e0000 */
[----:B------:R-:W-:-:S03]  /*0a50*/  @P1 IMAD R21, R13, R11, R8 ;  /* 0x0000000b0d151224 */ /* 0x000fc600078e0208 */
[----:B------:R-:W0:Y:S01]  /*0a60*/  LDC.64 R14, c[0x0][0x388] ;  /* 0x0000e200ff0e7b82 */ /* 0x000e220000000a00 */
[----:B-1----:R-:W-:Y:S01]  /*0a70*/  @P1 IMAD.WIDE R2, R21, 0x4, R2 ;  /* 0x0000000415021825 */ /* 0x002fe200078e0202 */
[----:B------:R-:W-:Y:S01]  /*0a80*/  @!P0 R2UR UR10, R18 ;  /* 0x00000000120a82ca */ /* 0x000fe200000e0000 */
[----:B------:R-:W4:Y:S02]  /*0a90*/  @P1 LDG.E R17, desc[UR4][R16.64] ;  /* 0x0000000410111981 */ /* 0x000f24000c1e1900 */
[----:B------:R-:W-:Y:S01]  /*0aa0*/  @P1 VIADD R13, R13, 0x2 ;  /* 0x000000020d0d1836 */ /* 0x000fe20000000000 */
[----:B------:R-:W-:Y:S02]  /*0ab0*/  @!P0 R2UR UR11, R19 ;  /* 0x00000000130b82ca */ /* 0x000fe400000e0000 */
[----:B--2---:R-:W-:Y:S02]  /*0ac0*/  @P1 LEA R4, P2, R12, R4, 0x2 ;  /* 0x000000040c041211 */ /* 0x004fe400078410ff */
[----:B------:R-:W-:-:S02]  /*0ad0*/  @!P0 R2UR UR12, R18 ;  /* 0x00000000120c82ca */ /* 0x000fc400000e0000 */
[----:B------:R-:W-:Y:S01]  /*0ae0*/  @!P0 R2UR UR13, R19 ;  /* 0x00000000130d82ca */ /* 0x000fe200000e0000 */
[----:B------:R-:W-:Y:S01]  /*0af0*/  @!P0 IMAD.IADD R21, R10, 0x1, R13 ;  /* 0x000000010a158824 */ /* 0x000fe200078e020d */
[----:B------:R-:W-:Y:S01]  /*0b00*/  @P1 LEA.HI.X R5, R12, R5, R0, 0x2, P2 ;  /* 0x000000050c051211 */ /* 0x000fe200010f1400 */
[----:B------:R-:W-:Y:S01]  /*0b10*/  @!P0 IMAD R23, R13, R11, R8 ;  /* 0x0000000b0d178224 */ /* 0x000fe200078e0208 */
[----:B------:R-:W4:Y:S01]  /*0b20*/  @P1 LDG.E R0, desc[UR6][R2.64] ;  /* 0x0000000602001981 */ /* 0x000f22000c1e1900 */
[----:B------:R-:W-:-:S03]  /*0b30*/  @P1 IMAD.WIDE R12, R11, 0x4, R2 ;  /* 0x000000040b0c1825 */ /* 0x000fc600078e0202 */
[----:B------:R-:W2:Y:S01]  /*0b40*/  @P1 LDG.E R5, desc[UR8][R4.64+0x4] ;  /* 0x0000040804051981 */ /* 0x000ea2000c1e1900 */
[----:B---3--:R-:W-:-:S03]  /*0b50*/  @!P0 IMAD.WIDE.U32 R6, R21, 0x4, R6 ;  /* 0x0000000415068825 */ /* 0x008fc600078e0006 */
[----:B------:R-:W2:Y:S01]  /*0b60*/  @P1 LDG.E R12, desc[UR4][R12.64] ;  /* 0x000000040c0c1981 */ /* 0x000ea2000c1e1900 */
[----:B0-----:R-:W-:-:S03]  /*0b70*/  @!P0 IMAD.WIDE R14, R23, 0x4, R14 ;  /* 0x00000004170e8825 */ /* 0x001fc600078e020e */
[----:B------:R-:W3:Y:S04]  /*0b80*/  @!P0 LDG.E R7, desc[UR10][R6.64] ;  /* 0x0000000a06078981 */ /* 0x000ee8000c1e1900 */
[----:B------:R-:W3:Y:S01]  /*0b90*/  @!P0 LDG.E R14, desc[UR12][R14.64] ;  /* 0x0000000c0e0e8981 */ /* 0x000ee2000c1e1900 */
[----:B----4-:R-:W-:-:S04]  /*0ba0*/  @P1 FFMA R0, R17, R0, R24 ;  /* 0x0000000011001223 */ /* 0x010fc80000000018 */
[----:B--2---:R-:W-:-:S04]  /*0bb0*/  @P1 FFMA R24, R5, R12, R0 ;  /* 0x0000000c05181223 */ /* 0x004fc80000000000 */
[----:B---3--:R-:W-:-:S07]  /*0bc0*/  @!P0 FFMA R24, R7, R14, R24 ;  /* 0x0000000e07188223 */ /* 0x008fce0000000018 */
.L_x_1:
[----:B------:R-:W0:Y:S01]  /*0bd0*/  LDC.64 R2, c[0x0][0x390] ;  /* 0x0000e400ff027b82 */ /* 0x000e220000000a00 */
[----:B------:R-:W-:Y:S01]  /*0be0*/  R2UR UR4, R18 ;  /* 0x00000000120472ca */ /* 0x000fe200000e0000 */
[----:B------:R-:W-:Y:S01]  /*0bf0*/  IMAD R9, R9, R11, R8 ;  /* 0x0000000b09097224 */ /* 0x000fe200078e0208 */
[----:B------:R-:W-:-:S03]  /*0c00*/  R2UR UR5, R19 ;  /* 0x00000000130572ca */ /* 0x000fc600000e0000 */
[----:B0-----:R-:W-:-:S10]  /*0c10*/  IMAD.WIDE R2, R9, 0x4, R2 ;  /* 0x0000000409027825 */ /* 0x001fd400078e0202 */
[----:B------:R-:W-:Y:S01]  /*0c20*/  STG.E desc[UR4][R2.64], R24 ;  /* 0x0000001802007986 */ /* 0x000fe2000c101904 */
[----:B------:R-:W-:Y:S05]  /*0c30*/  EXIT ;  /* 0x000000000000794d */ /* 0x000fea0003800000 */
.L_x_5:
[----:B------:R-:W-:-:S00]  /*0c40*/  BRA `(.L_x_5) ;  /* 0xfffffffc00fc7947 */ /* 0x000fc0000383ffff */
[----:B------:R-:W-:-:S00]  /*0c50*/  NOP ;  /* 0x0000000000007918 */ /* 0x000fc00000000000 */
        /* <DEDUP_REMOVED lines=10> */
.L_x_14:


//--------------------- .text._Z14cudaMatrixMultPfS_S_i --------------------------
	.section	.text._Z14cudaMatrixMultPfS_S_i,"ax",@progbits
	.align	128
        .global         _Z14cudaMatrixMultPfS_S_i
        .type           _Z14cudaMatrixMultPfS_S_i,@function
        .size           _Z14cudaMatrixMultPfS_S_i,(.L_x_15 - _Z14cudaMatrixMultPfS_S_i)
        .other          _Z14cudaMatrixMultPfS_S_i,@"STO_CUDA_ENTRY STV_DEFAULT"
_Z14cudaMatrixMultPfS_S_i:
.text._Z14cudaMatrixMultPfS_S_i:
        /* <DEDUP_REMOVED lines=9> */
.L_x_6:
[----:B------:R-:W0:Y:S01]  /*0090*/  S2R R0, SR_TID.Y ;  /* 0x0000000000007919 */ /* 0x000e220000002200 */
[----:B------:R-:W0:Y:S01]  /*00a0*/  LDC R5, c[0x0][0x364] ;  /* 0x0000d900ff057b82 */ /* 0x000e220000000800 */
[----:B------:R-:W1:Y:S07]  /*00b0*/  S2R R2, SR_TID.X ;  /* 0x0000000000027919 */ /* 0x000e6e0000002100 */
[----:B------:R-:W0:Y:S08]  /*00c0*/  S2UR UR4, SR_CTAID.Y ;  /* 0x00000000000479c3 */ /* 0x000e300000002600 */
[----:B------:R-:W1:Y:S08]  /*00d0*/  S2UR UR5, SR_CTAID.X ;  /* 0x00000000000579c3 */ /* 0x000e700000002500 */
[----:B------:R-:W1:Y:S08]  /*00e0*/  LDC R7, c[0x0][0x360] ;  /* 0x0000d800ff077b82 */ /* 0x000e700000000800 */
[----:B------:R-:W2:Y:S01]  /*00f0*/  LDC R4, c[0x0][0x398] ;  /* 0x0000e600ff047b82 */ /* 0x000ea20000000800 */
[----:B0-----:R-:W-:-:S02]  /*0100*/  IMAD R5, R5, UR4, R0 ;  /* 0x0000000405057c24 */ /* 0x001fc4000f8e0200 */
[----:B-1----:R-:W-:-:S05]  /*0110*/  IMAD R7, R7, UR5, R2 ;  /* 0x0000000507077c24 */ /* 0x002fca000f8e0202 */
[----:B------:R-:W-:-:S04]  /*0120*/  VIMNMX R3, PT, PT, R5, R7, !PT ;  /* 0x0000000705037248 */ /* 0x000fc80007fe0100 */
[----:B--2---:R-:W-:-:S13]  /*0130*/  ISETP.GE.AND P0, PT, R3, R4, PT ;  /* 0x000000040300720c */ /* 0x004fda0003f06270 */
[----:B------:R-:W-:Y:S05]  /*0140*/  @P0 EXIT ;  /* 0x000000000000094d */ /* 0x000fea0003800000 */
[----:B------:R-:W0:Y:S01]  /*0150*/  LDC.64 R8, c[0x0][0x358] ;  /* 0x0000d600ff087b82 */ /* 0x000e220000000a00 */
[----:B------:R-:W-:Y:S01]  /*0160*/  ISETP.GE.U32.AND P0, PT, R4, 0x8, PT ;  /* 0x000000080400780c */ /* 0x000fe20003f06070 */
[----:B------:R-:W-:Y:S01]  /*0170*/  IMAD R5, R5, R4, RZ ;  /* 0x0000000405057224 */ /* 0x000fe200078e02ff */
[----:B------:R-:W-:-:S11]  /*0180*/  CS2R R2, SRZ ;  /* 0x0000000000027805 */ /* 0x000fd6000001ff00 */
[----:B------:R-:W-:Y:S05]  /*0190*/  @!P0 BRA `(.L_x_7) ;  /* 0x0000000400088947 */ /* 0x000fea0003800000 */
[----:B------:R-:W1:Y:S01]  /*01a0*/  LDC.64 R2, c[0x0][0x380] ;  /* 0x0000e000ff027b82 */ /* 0x000e620000000a00 */
[----:B------:R-:W-:Y:S01]  /*01b0*/  BSSY.RECONVERGENT B0, `(.L_x_7) ;  /* 0x0000040000007945 */ /* 0x000fe20003800200 */
[----:B------:R-:W-:-:S06]  /*01c0*/  IMAD.MOV.U32 R25, RZ, RZ, R7 ;  /* 0x000000ffff197224 */ /* 0x000fcc00078e0007 */
[----:B------:R-:W2:Y:S01]  /*01d0*/  LDC.64 R10, c[0x0][0x388] ;  /* 0x0000e200ff0a7b82 */ /* 0x000ea20000000a00 */
[----:B-1----:R-:W-:-:S03]  /*01e0*/  IMAD.WIDE.U32 R2, R5, 0x4, R2 ;  /* 0x0000000405027825 */ /* 0x002fc600078e0002 */
[----:B------:R-:W-:Y:S02]  /*01f0*/  IADD3 R0, P0, PT, R2, 0x10, RZ ;  /* 0x0000001002007810 */ /* 0x000fe40007f1e0ff */
[C---:B------:R-:W-:Y:S01]  /*0200*/  LOP3.LUT R2, R4.reuse, 0x7ffffff8, RZ, 0xc0, !PT ;  /* 0x7ffffff804027812 */ /* 0x040fe200078ec0ff */
[----:B--2---:R-:W-:-:S04]  /*0210*/  IMAD.WIDE R16, R4, 0xc, R10 ;  /* 0x0000000c04107825 */ /* 0x004fc800078e020a */
[----:B------:R-:W-:Y:S02]  /*0220*/  IMAD.X R27, RZ, RZ, R3, P0 ;  /* 0x000000ffff1b7224 */ /* 0x000fe400000e0603 */
[----:B------:R-:W-:Y:S02]  /*0230*/  HFMA2 R3, -RZ, RZ, 0, 0 ;  /* 0x00000000ff037431 */ /* 0x000fe400000001ff */
[----:B------:R-:W-:Y:S02]  /*0240*/  IMAD.MOV R6, RZ, RZ, -R2 ;  /* 0x000000ffff067224 */ /* 0x000fe400078e0a02 */
[----:B------:R-:W-:-:S04]  /*0250*/  IMAD.WIDE R18, R4, 0x10, R10 ;  /* 0x0000001004127825 */ /* 0x000fc800078e020a */
[----:B------:R-:W-:-:S04]  /*0260*/  IMAD.WIDE R20, R4, 0x14, R10 ;  /* 0x0000001404147825 */ /* 0x000fc800078e020a */
[----:B------:R-:W-:-:S04]  /*0270*/  IMAD.WIDE R14, R4, 0x18, R10 ;  /* 0x00000018040e7825 */ /* 0x000fc800078e020a */
[----:B------:R-:W-:-:S07]  /*0280*/  IMAD.WIDE R12, R4, 0x1c, R10 ;  /* 0x0000001c040c7825 */ /* 0x000fce00078e020a */
.L_x_8:
[C---:B0-----:R-:W-:Y:S01]  /*0290*/  R2UR UR8, R8.reuse ;  /* 0x00000000080872ca */ /* 0x041fe200000e0000 */
[--C-:B------:R-:W-:Y:S01]  /*02a0*/  IMAD.WIDE R28, R25, 0x4, R10.reuse ;  /* 0x00000004191c7825 */ /* 0x100fe200078e020a */
[C---:B------:R-:W-:Y:S02]  /*02b0*/  R2UR UR9, R9.reuse ;  /* 0x00000000090972ca */ /* 0x040fe400000e0000 */
[----:B------:R-:W-:Y:S01]  /*02c0*/  R2UR UR4, R8 ;  /* 0x00000000080472ca */ /* 0x000fe200000e0000 */
[----:B------:R-:W-:Y:S01]  /*02d0*/  IMAD.WIDE R22, R4, 0x4, R10 ;  /* 0x0000000404167825 */ /* 0x000fe200078e020a */
[----:B------:R-:W-:Y:S02]  /*02e0*/  R2UR UR5, R9 ;  /* 0x00000000090572ca */ /* 0x000fe400000e0000 */
[----:B------:R-:W-:Y:S01]  /*02f0*/  R2UR UR6, R8 ;  /* 0x00000000080672ca */ /* 0x000fe200000e0000 */
[----:B------:R-:W-:Y:S01]  /*0300*/  IMAD.WIDE R22, R25, 0x4, R22 ;  /* 0x0000000419167825 */ /* 0x000fe200078e0216 */
[----:B------:R-:W-:-:S05]  /*0310*/  R2UR UR7, R9 ;  /* 0x00000000090772ca */ /* 0x000fca00000e0000 */
[----:B------:R0:W2:Y:S04]  /*0320*/  LDG.E R26, desc[UR8][R22.64] ;  /* 0x00000008161a7981 */ /* 0x0000a8000c1e1900 */
[----:B------:R-:W3:Y:S01]  /*0330*/  LDG.E R24, desc[UR4][R28.64] ;  /* 0x000000041c187981 */ /* 0x000ee2000c1e1900 */
[----:B0-----:R-:W-:Y:S01]  /*0340*/  IMAD.MOV.U32 R22, RZ, RZ, R0 ;  /* 0x000000ffff167224 */ /* 0x001fe200078e0000 */
[----:B------:R-:W-:-:S05]  /*0350*/  MOV R23, R27 ;  /* 0x0000001b00177202 */ /* 0x000fca0000000f00 */
[----:B------:R-:W3:Y:S04]  /*0360*/  LDG.E R0, desc[UR4][R22.64+-0x10] ;  /* 0xfffff00416007981 */ /* 0x000ee8000c1e1900 */
[----:B------:R-:W2:Y:S01]  /*0370*/  LDG.E R27, desc[UR6][R22.64+-0xc] ;  /* 0xfffff406161b7981 */ /* 0x000ea2000c1e1900 */
[----:B------:R-:W-:Y:S02]  /*0380*/  R2UR UR10, R8 ;  /* 0x00000000080a72ca */ /* 0x000fe400000e0000 */
[----:B------:R-:W-:Y:S01]  /*0390*/  R2UR UR11, R9 ;  /* 0x00000000090b72ca */ /* 0x000fe200000e0000 */
[----:B------:R-:W4:Y:S01]  /*03a0*/  LDG.E R29, desc[UR8][R22.64+-0x4] ;  /* 0xfffffc08161d7981 */ /* 0x000f22000c1e1900 */
[----:B---3--:R-:W-:-:S04]  /*03b0*/  FFMA R3, R0, R24, R3 ;  /* 0x0000001800037223 */ /* 0x008fc80000000003 */
[----:B--2---:R-:W-:Y:S01]  /*03c0*/  FFMA R0, R27, R26, R3 ;  /* 0x0000001a1b007223 */ /* 0x004fe20000000003 */
[----:B------:R-:W-:Y:S01]  /*03d0*/  IMAD.WIDE R26, R4, 0x8, R10 ;  /* 0x00000008041a7825 */ /* 0x000fe200078e020a */
[----:B------:R-:W2:Y:S03]  /*03e0*/  LDG.E R3, desc[UR4][R22.64+-0x8] ;  /* 0xfffff80416037981 */ /* 0x000ea6000c1e1900 */
[----:B------:R-:W-:-:S05]  /*03f0*/  IMAD.WIDE R26, R25, 0x4, R26 ;  /* 0x00000004191a7825 */ /* 0x000fca00078e021a */
[----:B------:R0:W2:Y:S02]  /*0400*/  LDG.E R24, desc[UR6][R26.64] ;  /* 0x000000061a187981 */ /* 0x0000a4000c1e1900 */
[----:B0-----:R-:W-:-:S05]  /*0410*/  IMAD.WIDE R26, R25, 0x4, R16 ;  /* 0x00000004191a7825 */ /* 0x001fca00078e0210 */
[----:B------:R-:W4:Y:S04]  /*0420*/  LDG.E R28, desc[UR10][R26.64] ;  /* 0x0000000a1a1c7981 */ /* 0x000f28000c1e1900 */
[----:B------:R-:W3:Y:S01]  /*0430*/  LDG.E R27, desc[UR8][R22.64+0x4] ;  /* 0x00000408161b7981 */ /* 0x000ee2000c1e1900 */
[----:B--2---:R-:W-:-:S03]  /*0440*/  FFMA R0, R3, R24, R0 ;  /* 0x0000001803007223 */ /* 0x004fc60000000000 */
[----:B------:R-:W2:Y:S01]  /*0450*/  LDG.E R3, desc[UR4][R22.64] ;  /* 0x0000000416037981 */ /* 0x000ea2000c1e1900 */
[----:B----4-:R-:W-:Y:S01]  /*0460*/  FFMA R0, R29, R28, R0 ;  /* 0x0000001c1d007223 */ /* 0x010fe20000000000 */
[----:B------:R-:W-:-:S05]  /*0470*/  IMAD.WIDE R28, R25, 0x4, R18 ;  /* 0x00000004191c7825 */ /* 0x000fca00078e0212 */
[----:B------:R0:W2:Y:S02]  /*0480*/  LDG.E R24, desc[UR6][R28.64] ;  /* 0x000000061c187981 */ /* 0x0000a4000c1e1900 */
[----:B0-----:R-:W-:-:S05]  /*0490*/  IMAD.WIDE R28, R25, 0x4, R20 ;  /* 0x00000004191c7825 */ /* 0x001fca00078e0214 */
[----:B------:R0:W3:Y:S02]  /*04a0*/  LDG.E R26, desc[UR10][R28.64] ;  /* 0x0000000a1c1a7981 */ /* 0x0000e4000c1e1900 */
[----:B0-----:R-:W-:-:S06]  /*04b0*/  IMAD.WIDE R28, R25, 0x4, R12 ;  /* 0x00000004191c7825 */ /* 0x001fcc00078e020c */
[----:B------:R-:W4:Y:S01]  /*04c0*/  LDG.E R28, desc[UR10][R28.64] ;  /* 0x0000000a1c1c7981 */ /* 0x000f22000c1e1900 */
[----:B--2---:R-:W-:-:S03]  /*04d0*/  FFMA R0, R3, R24, R0 ;  /* 0x0000001803007223 */ /* 0x004fc60000000000 */
[----:B------:R-:W2:Y:S04]  /*04e0*/  LDG.E R3, desc[UR4][R22.64+0x8] ;  /* 0x0000080416037981 */ /* 0x000ea8000c1e1900 */
[----:B------:R-:W4:Y:S01]  /*04f0*/  LDG.E R24, desc[UR8][R22.64+0xc] ;  /* 0x00000c0816187981 */ /* 0x000f22000c1e1900 */
[----:B---3--:R-:W-:Y:S01]  /*0500*/  FFMA R0, R27, R26, R0 ;  /* 0x0000001a1b007223 */ /* 0x008fe20000000000 */
[----:B------:R-:W-:-:S06]  /*0510*/  IMAD.WIDE R26, R25, 0x4, R14 ;  /* 0x00000004191a7825 */ /* 0x000fcc00078e020e */
[----:B------:R-:W2:Y:S01]  /*0520*/  LDG.E R26, desc[UR6][R26.64] ;  /* 0x000000061a1a7981 */ /* 0x000ea2000c1e1900 */
[----:B------:R-:W-:-:S05]  /*0530*/  VIADD R6, R6, 0x8 ;  /* 0x0000000806067836 */ /* 0x000fca0000000000 */
[----:B------:R-:W-:Y:S01]  /*0540*/  ISETP.NE.AND P0, PT, R6, RZ, PT ;  /* 0x000000ff0600720c */ /* 0x000fe20003f05270 */
[----:B------:R-:W-:Y:S02]  /*0550*/  IMAD R25, R4, 0x8, R25 ;  /* 0x0000000804197824 */ /* 0x000fe400078e0219 */
[----:B--2---:R-:W-:Y:S01]  /*0560*/  FFMA R3, R3, R26, R0 ;  /* 0x0000001a03037223 */ /* 0x004fe20000000000 */
[----:B------:R-:W-:-:S03]  /*0570*/  IADD3 R0, P1, PT, R22, 0x20, RZ ;  /* 0x0000002016007810 */ /* 0x000fc60007f3e0ff */
[----:B----4-:R-:W-:Y:S02]  /*0580*/  FFMA R3, R24, R28, R3 ;  /* 0x0000001c18037223 */ /* 0x010fe40000000003 */
[----:B------:R-:W-:-:S04]  /*0590*/  IMAD.X R27, RZ, RZ, R23, P1 ;  /* 0x000000ffff1b7224 */ /* 0x000fc800008e0617 */
[----:B------:R-:W-:Y:S05]  /*05a0*/  @P0 BRA `(.L_x_8) ;  /* 0xfffffffc00380947 */ /* 0x000fea000383ffff */
[----:B------:R-:W-:Y:S05]  /*05b0*/  BSYNC.RECONVERGENT B0 ;  /* 0x0000000000007941 */ /* 0x000fea0003800200 */
.L_x_7:
[----:B------:R-:W-:-:S04]  /*05c0*/  LOP3.LUT R6, R4, 0x7, RZ, 0xc0, !PT ;  /* 0x0000000704067812 */ /* 0x000fc800078ec0ff */
[----:B------:R-:W-:-:S13]  /*05d0*/  ISETP.NE.AND P0, PT, R6, RZ, PT ;  /* 0x000000ff0600720c */ /* 0x000fda0003f05270 */
[----:B------:R-:W-:Y:S05]  /*05e0*/  @!P0 BRA `(.L_x_9) ;  /* 0x00000004005c8947 */ /* 0x000fea0003800000 */
[----:B------:R-:W-:Y:S02]  /*05f0*/  ISETP.GE.U32.AND P1, PT, R6, 0x4, PT ;  /* 0x000000040600780c */ /* 0x000fe40003f26070 */
[----:B------:R-:W-:-:S04]  /*0600*/  LOP3.LUT R0, R4, 0x3, RZ, 0xc0, !PT ;  /* 0x0000000304007812 */ /* 0x000fc800078ec0ff */
[----:B------:R-:W-:-:S07]  /*0610*/  ISETP.NE.AND P0, PT, R0, RZ, PT ;  /* 0x000000ff0000720c */ /* 0x000fce0003f05270 */
[----:B------:R-:W-:Y:S06]  /*0620*/  @!P1 BRA `(.L_x_10) ;  /* 0x0000000000a49947 */ /* 0x000fec0003800000 */
[----:B------:R-:W1:Y:S01]  /*0630*/  LDC.64 R20, c[0x0][0x388] ;  /* 0x0000e200ff147b82 */ /* 0x000e620000000a00 */
[----:B------:R-:W2:Y:S01]  /*0640*/  LDCU.64 UR4, c[0x0][0x380] ;  /* 0x00007000ff0477ac */ /* 0x000ea20008000a00 */
[----:B------:R-:W-:Y:S01]  /*0650*/  IMAD R13, R2, R4, R7 ;  /* 0x00000004020d7224 */ /* 0x000fe200078e0207 */
[----:B------:R-:W-:Y:S02]  /*0660*/  IADD3 R11, PT, PT, R5, R2, RZ ;  /* 0x00000002050b7210 */ /* 0x000fe40007ffe0ff */
[C---:B0-----:R-:W-:Y:S02]  /*0670*/  R2UR UR6, R8.reuse ;  /* 0x00000000080672ca */ /* 0x041fe400000e0000 */
[C---:B------:R-:W-:Y:S01]  /*0680*/  R2UR UR7, R9.reuse ;  /* 0x00000000090772ca */ /* 0x040fe200000e0000 */
[----:B------:R-:W0:Y:S01]  /*0690*/  LDC.64 R18, c[0x0][0x380] ;  /* 0x0000e000ff127b82 */ /* 0x000e220000000a00 */
[----:B------:R-:W-:Y:S02]  /*06a0*/  R2UR UR8, R8 ;  /* 0x00000000080872ca */ /* 0x000fe400000e0000 */
[----:B------:R-:W-:-:S02]  /*06b0*/  R2UR UR9, R9 ;  /* 0x00000000090972ca */ /* 0x000fc400000e0000 */
[----:B------:R-:W-:Y:S02]  /*06c0*/  IADD3 R6, P1, PT, R5, R2, RZ ;  /* 0x0000000205067210 */ /* 0x000fe40007f3e0ff */
[C---:B------:R-:W-:Y:S02]  /*06d0*/  R2UR UR12, R8.reuse ;  /* 0x00000000080c72ca */ /* 0x040fe400000e0000 */
[C---:B------:R-:W-:Y:S02]  /*06e0*/  R2UR UR13, R9.reuse ;  /* 0x00000000090d72ca */ /* 0x040fe400000e0000 */
[C---:B------:R-:W-:Y:S02]  /*06f0*/  R2UR UR10, R8.reuse ;  /* 0x00000000080a72ca */ /* 0x040fe400000e0000 */
[----:B------:R-:W-:Y:S02]  /*0700*/  R2UR UR11, R9 ;  /* 0x00000000090b72ca */ /* 0x000fe400000e0000 */
[----:B------:R-:W-:Y:S01]  /*0710*/  R2UR UR16, R8 ;  /* 0x00000000081072ca */ /* 0x000fe200000e0000 */
[----:B-1----:R-:W-:Y:S01]  /*0720*/  IMAD.WIDE R20, R13, 0x4, R20 ;  /* 0x000000040d147825 */ /* 0x002fe200078e0214 */
[----:B------:R-:W-:-:S02]  /*0730*/  R2UR UR17, R9 ;  /* 0x00000000091172ca */ /* 0x000fc400000e0000 */
[----:B------:R-:W-:Y:S02]  /*0740*/  R2UR UR14, R8 ;  /* 0x00000000080e72ca */ /* 0x000fe400000e0000 */
[----:B------:R-:W-:Y:S01]  /*0750*/  R2UR UR15, R9 ;  /* 0x00000000090f72ca */ /* 0x000fe200000e0000 */
[----:B------:R-:W-:Y:S02]  /*0760*/  IMAD.WIDE R16, R4, 0x4, R20 ;  /* 0x0000000404107825 */ /* 0x000fe400078e0214 */
[----:B------:R-:W3:Y:S02]  /*0770*/  LDG.E R20, desc[UR8][R20.64] ;  /* 0x0000000814147981 */ /* 0x000ee4000c1e1900 */
[----:B0-----:R-:W-:-:S04]  /*0780*/  IMAD.WIDE.U32 R18, R11, 0x4, R18 ;  /* 0x000000040b127825 */ /* 0x001fc800078e0012 */
[----:B------:R-:W-:Y:S01]  /*0790*/  IMAD.X R11, RZ, RZ, RZ, P1 ;  /* 0x000000ffff0b7224 */ /* 0x000fe200008e06ff */
[----:B--2---:R-:W-:Y:S01]  /*07a0*/  LEA R10, P1, R6, UR4, 0x2 ;  /* 0x00000004060a7c11 */ /* 0x004fe2000f8210ff */
[----:B------:R-:W3:Y:S01]  /*07b0*/  LDG.E R18, desc[UR6][R18.64] ;  /* 0x0000000612127981 */ /* 0x000ee2000c1e1900 */
[----:B------:R-:W-:Y:S02]  /*07c0*/  R2UR UR4, R8 ;  /* 0x00000000080472ca */ /* 0x000fe400000e0000 */
[----:B------:R-:W-:Y:S01]  /*07d0*/  LEA.HI.X R11, R6, UR5, R11, 0x2, P1 ;  /* 0x00000005060b7c11 */ /* 0x000fe200088f140b */
[C---:B------:R-:W-:Y:S01]  /*07e0*/  IMAD.WIDE R12, R4.reuse, 0x4, R16 ;  /* 0x00000004040c7825 */ /* 0x040fe200078e0210 */
[----:B------:R-:W-:Y:S01]  /*07f0*/  R2UR UR5, R9 ;  /* 0x00000000090572ca */ /* 0x000fe200000e0000 */
[----:B------:R-:W2:Y:S04]  /*0800*/  LDG.E R16, desc[UR12][R16.64] ;  /* 0x0000000c10107981 */ /* 0x000ea8000c1e1900 */
[----:B------:R-:W2:Y:S01]  /*0810*/  LDG.E R23, desc[UR10][R10.64+0x4] ;  /* 0x0000040a0a177981 */ /* 0x000ea2000c1e1900 */
[----:B------:R-:W-:-:S03]  /*0820*/  IMAD.WIDE R14, R4, 0x4, R12 ;  /* 0x00000004040e7825 */ /* 0x000fc600078e020c */
[----:B------:R-:W4:Y:S04]  /*0830*/  LDG.E R6, desc[UR16][R12.64] ;  /* 0x000000100c067981 */ /* 0x000f28000c1e1900 */
[----:B------:R-:W4:Y:S04]  /*0840*/  LDG.E R25, desc[UR14][R10.64+0x8] ;  /* 0x0000080e0a197981 */ /* 0x000f28000c1e1900 */
[----:B------:R-:W5:Y:S04]  /*0850*/  LDG.E R27, desc[UR4][R10.64+0xc] ;  /* 0x00000c040a1b7981 */ /* 0x000f68000c1e1900 */
[----:B------:R-:W5:Y:S01]  /*0860*/  LDG.E R14, desc[UR6][R14.64] ;  /* 0x000000060e0e7981 */ /* 0x000f62000c1e1900 */
[----:B------:R-:W-:-:S02]  /*0870*/  VIADD R2, R2, 0x4 ;  /* 0x0000000402027836 */ /* 0x000fc40000000000 */
[----:B---3--:R-:W-:-:S04]  /*0880*/  FFMA R18, R18, R20, R3 ;  /* 0x0000001412127223 */ /* 0x008fc80000000003 */
[----:B--2---:R-:W-:-:S04]  /*0890*/  FFMA R18, R23, R16, R18 ;  /* 0x0000001017127223 */ /* 0x004fc80000000012 */
[----:B----4-:R-:W-:-:S04]  /*08a0*/  FFMA R6, R25, R6, R18 ;  /* 0x0000000619067223 */ /* 0x010fc80000000012 */
[----:B-----5:R-:W-:-:S07]  /*08b0*/  FFMA R3, R27, R14, R6 ;  /* 0x0000000e1b037223 */ /* 0x020fce0000000006 */
.L_x_10:
[----:B------:R-:W-:Y:S05]  /*08c0*/  @!P0 BRA `(.L_x_9) ;  /* 0x0000000000a48947 */ /* 0x000fea0003800000 */
[----:B------:R-:W-:Y:S01]  /*08d0*/  ISETP.NE.AND P1, PT, R0, 0x1, PT ;  /* 0x000000010000780c */ /* 0x000fe20003f25270 */
[----:B------:R-:W1:Y:S01]  /*08e0*/  LDC.64 R18, c[0x0][0x380] ;  /* 0x0000e000ff127b82 */ /* 0x000e620000000a00 */
[----:B------:R-:W-:-:S04]  /*08f0*/  LOP3.LUT R6, R4, 0x1, RZ, 0xc0, !PT ;  /* 0x0000000104067812 */ /* 0x000fc800078ec0ff */
[----:B------:R-:W-:-:S03]  /*0900*/  ISETP.NE.U32.AND P0, PT, R6, 0x1, PT ;  /* 0x000000010600780c */ /* 0x000fc60003f05070 */
[----:B------:R-:W2:Y:S04]  /*0910*/  LDC.64 R16, c[0x0][0x388] ;  /* 0x0000e200ff107b82 */ /* 0x000ea80000000a00 */
[----:B------:R-:W-:Y:S02]  /*0920*/  @P1 IADD3 R21, PT, PT, R5, R2, RZ ;  /* 0x0000000205151210 */ /* 0x000fe40007ffe0ff */
[C---:B0-----:R-:W-:Y:S02]  /*0930*/  @P1 R2UR UR4, R8.reuse ;  /* 0x00000000080412ca */ /* 0x041fe400000e0000 */
[----:B------:R-:W0:Y:S01]  /*0940*/  @P1 LDC.64 R14, c[0x0][0x380] ;  /* 0x0000e000ff0e1b82 */ /* 0x000e220000000a00 */
[----:B------:R-:W-:Y:S02]  /*0950*/  @P1 R2UR UR5, R9 ;  /* 0x00000000090512ca */ /* 0x000fe400000e0000 */
[----:B------:R-:W-:-:S02]  /*0960*/  @P1 R2UR UR6, R8 ;  /* 0x00000000080612ca */ /* 0x000fc400000e0000 */
[----:B------:R-:W-:Y:S02]  /*0970*/  @P1 R2UR UR7, R9 ;  /* 0x00000000090712ca */ /* 0x000fe400000e0000 */
[----:B------:R-:W-:Y:S01]  /*0980*/  @P1 IADD3 R0, P2, PT, R5, R2, RZ ;  /* 0x0000000205001210 */ /* 0x000fe20007f5e0ff */
[----:B------:R-:W3:Y:S01]  /*0990*/  LDC.64 R10, c[0x0][0x380] ;  /* 0x0000e000ff0a7b82 */ /* 0x000ee20000000a00 */
[----:B-1----:R-:W-:Y:S01]  /*09a0*/  @P1 IMAD.WIDE.U32 R18, R21, 0x4, R18 ;  /* 0x0000000415121825 */ /* 0x002fe200078e0012 */
[----:B------:R-:W-:Y:S02]  /*09b0*/  @P1 R2UR UR8, R8 ;  /* 0x00000000080812ca */ /* 0x000fe400000e0000 */
[----:B------:R-:W-:Y:S01]  /*09c0*/  @P1 R2UR UR9, R9 ;  /* 0x00000000090912ca */ /* 0x000fe200000e0000 */
[----:B------:R-:W-:-:S03]  /*09d0*/  @P1 IMAD R21, R2, R4, R7 ;  /* 0x0000000402151224 */ /* 0x000fc600078e0207 */
[----:B------:R-:W1:Y:S01]  /*09e0*/  LDC.64 R12, c[0x0][0x388] ;  /* 0x0000e200ff0c7b82 */ /* 0x000e620000000a00 */
[----:B------:R-:W-:Y:S02]  /*09f0*/  @P1 VIADD R2, R2, 0x2 ;  /* 0x0000000202021836 */ /* 0x000fe40000000000 */
[----:B--2---:R-:W-:Y:S01]  /*0a00*/  @P1 IMAD.WIDE R20, R21, 0x4, R16 ;  /* 0x0000000415141825 */ /* 0x004fe200078e0210 */
[----:B------:R-:W-:-:S03]  /*0a10*/  @!P0 R2UR UR10, R8 ;  /* 0x00000000080a82ca */ /* 0x000fc600000e0000 */
[----:B------:R-:W-:Y:S01]  /*0a20*/  @P1 IMAD.X R6, RZ, RZ, RZ, P2 ;  /* 0x000000ffff061224 */ /* 0x000fe200010e06ff */
[----:B0-----:R-:W-:Y:S02]  /*0a30*/  @P1 LEA R14, P2, R0, R14, 0x2 ;  /* 0x0000000e000e1211 */ /* 0x001fe400078410ff */
[C---:B------:R-:W-:Y:S02]  /*0a40*/  @!P0 R2UR UR11, R9.reuse ;  /* 0x00000000090b82ca */ /* 0x040fe400000e0000 */
[----:B------:R-:W-:Y:S02]  /*0a50*/  @!P0 R2UR UR12, R8 ;  /* 0x00000000080c82ca */ /* 0x000fe400000e0000 */
[----:B------:R-:W-:Y:S01]  /*0a60*/  @!P0 R2UR UR13, R9 ;  /* 0x00000000090d82ca */ /* 0x000fe200000e0000 */
[----:B------:R-:W-:Y:S01]  /*0a70*/  @!P0 IMAD R25, R2, R4, R7 ;  /* 0x0000000402198224 */ /* 0x000fe200078e0207 */
[----:B------:R-:W-:Y:S01]  /*0a80*/  @!P0 IADD3 R23, PT, PT, R5, R2, RZ ;  /* 0x0000000205178210 */ /* 0x000fe20007ffe0ff */
[----:B------:R-:W-:Y:S01]  /*0a90*/  @P1 IMAD.WIDE R16, R4, 0x4, R20 ;  /* 0x0000000404101825 */ /* 0x000fe200078e0214 */
[----:B------:R-:W-:Y:S01]  /*0aa0*/  @P1 LEA.HI.X R15, R0, R15, R6, 0x2, P2 ;  /* 0x0000000f000f1211 */ /* 0x000fe200010f1406 */
[----:B------:R-:W2:Y:S02]  /*0ab0*/  @P1 LDG.E R2, desc[UR6][R20.64] ;  /* 0x0000000614021981 */ /* 0x000ea4000c1e1900 */
[----:B---3--:R-:W-:-:S02]  /*0ac0*/  @!P0 IMAD.WIDE.U32 R10, R23, 0x4, R10 ;  /* 0x00000004170a8825 */ /* 0x008fc400078e000a */
[----:B------:R-:W2:Y:S02]  /*0ad0*/  @P1 LDG.E R0, desc[UR4][R18.64] ;  /* 0x0000000412001981 */ /* 0x000ea4000c1e1900 */
[----:B-1----:R-:W-:Y:S02]  /*0ae0*/  @!P0 IMAD.WIDE R12, R25, 0x4, R12 ;  /* 0x00000004190c8825 */ /* 0x002fe400078e020c */
[----:B------:R-:W3:Y:S04]  /*0af0*/  @P1 LDG.E R15, desc[UR8][R14.64+0x4] ;  /* 0x000004080e0f1981 */ /* 0x000ee8000c1e1900 */
[----:B------:R-:W3:Y:S04]  /*0b00*/  @P1 LDG.E R16, desc[UR4][R16.64] ;  /* 0x0000000410101981 */ /* 0x000ee8000c1e1900 */
[----:B------:R-:W4:Y:S04]  /*0b10*/  @!P0 LDG.E R10, desc[UR10][R10.64] ;  /* 0x0000000a0a0a8981 */ /* 0x000f28000c1e1900 */
[----:B------:R-:W4:Y:S01]  /*0b20*/  @!P0 LDG.E R12, desc[UR12][R12.64] ;  /* 0x0000000c0c0c8981 */ /* 0x000f22000c1e1900 */
[----:B--2---:R-:W-:-:S04]  /*0b30*/  @P1 FFMA R0, R0, R2, R3 ;  /* 0x0000000200001223 */ /* 0x004fc80000000003 */
[----:B---3--:R-:W-:-:S04]  /*0b40*/  @P1 FFMA R3, R15, R16, R0 ;  /* 0x000000100f031223 */ /* 0x008fc80000000000 */
[----:B----4-:R-:W-:-:S07]  /*0b50*/  @!P0 FFMA R3, R10, R12, R3 ;  /* 0x0000000c0a038223 */ /* 0x010fce0000000003 */
.L_x_9:
[----:B------:R-:W1:Y:S01]  /*0b60*/  LDC.64 R10, c[0x0][0x390] ;  /* 0x0000e400ff0a7b82 */ /* 0x000e620000000a00 */
[----:B0-----:R-:W-:Y:S01]  /*0b70*/  R2UR UR4, R8 ;  /* 0x00000000080472ca */ /* 0x001fe200000e0000 */
[----:B------:R-:W-:Y:S01]  /*0b80*/  IMAD.IADD R5, R7, 0x1, R5 ;  /* 0x0000000107057824 */ /* 0x000fe200078e0205 */
[----:B------:R-:W-:-:S03]  /*0b90*/  R2UR UR5, R9 ;  /* 0x00000000090572ca */ /* 0x000fc600000e0000 */
[----:B-1----:R-:W-:-:S10]  /*0ba0*/  IMAD.WIDE R4, R5, 0x4, R10 ;  /* 0x0000000405047825 */ /* 0x002fd400078e020a */
[----:B------:R-:W-:Y:S01]  /*0bb0*/  STG.E desc[UR4][R4.64], R3 ;  /* 0x0000000304007986 */ /* 0x000fe2000c101904 */
[----:B------:R-:W-:Y:S05]  /*0bc0*/  EXIT ;  /* 0x000000000000794d */ /* 0x000fea0003800000 */
.L_x_11:
        /* <DEDUP_REMOVED lines=11> */
.L_x_15:


//--------------------- .text._Z13cudaMatrixAddPfS_S_ii --------------------------
	.section	.text._Z13cudaMatrixAddPfS_S_ii,"ax",@progbits
	.align	128
        .global         _Z13cudaMatrixAddPfS_S_ii
        .type           _Z13cudaMatrixAddPfS_S_ii,@function
        .size           _Z13cudaMatrixAddPfS_S_ii,(.L_x_16 - _Z13cudaMatrixAddPfS_S_ii)
        .other          _Z13cudaMatrixAddPfS_S_ii,@"STO_CUDA_ENTRY STV_DEFAULT"
_Z13cudaMatrixAddPfS_S_ii:
.text._Z13cudaMatrixAddPfS_S_ii:
[----:B------:R-:W0:Y:S01]  /*0000*/  LDC R1, c[0x0][0x37c] ;  /* 0x0000df00ff017b82 */ /* 0x000e220000000800 */
[----:B------:R-:W-:Y:S01]  /*0010*/  MOV R0, 0x0 ;  /* 0x0000000000007802 */ /* 0x000fe20000000f00 */
[----:B------:R-:W1:Y:S01]  /*0020*/  LDCU.64 UR4, c[0x4][0x8] ;  /* 0x01000100ff0477ac */ /* 0x000e620008000a00 */
[----:B------:R-:W-:-:S05]  /*0030*/  CS2R R6, SRZ ;  /* 0x0000000000067805 */ /* 0x000fca000001ff00 */
[----:B------:R2:W3:Y:S01]  /*0040*/  LDC.64 R2, c[0x4][R0] ;  /* 0x0100000000027b82 */ /* 0x0004e20000000a00 */
[----:B-1----:R-:W-:Y:S02]  /*0050*/  MOV R4, UR4 ;  /* 0x0000000400047c02 */ /* 0x002fe40008000f00 */
[----:B--2---:R-:W-:-:S07]  /*0060*/  MOV R5, UR5 ;  /* 0x0000000500057c02 */ /* 0x004fce0008000f00 */
[----:B------:R-:W-:-:S07]  /*0070*/  LEPC R20, `(.L_x_12) ;  /* 0x000000001014794e */ /* 0x000fce0000000000 */
[----:B0--3--:R-:W-:Y:S05]  /*0080*/  CALL.ABS.NOINC R2 ;  /* 0x0000000002007343 */ /* 0x009fea0003c00000 */
.L_x_12:
[----:B------:R-:W0:Y:S01]  /*0090*/  S2R R5, SR_TID.X ;  /* 0x0000000000057919 */ /* 0x000e220000002100 */
[----:B------:R-:W1:Y:S01]  /*00a0*/  LDC R0, c[0x0][0x364] ;  /* 0x0000d900ff007b82 */ /* 0x000e620000000800 */
[----:B------:R-:W1:Y:S07]  /*00b0*/  S2R R3, SR_TID.Y ;  /* 0x0000000000037919 */ /* 0x000e6e0000002200 */
[----:B------:R-:W0:Y:S08]  /*00c0*/  S2UR UR5, SR_CTAID.X ;  /* 0x00000000000579c3 */ /* 0x000e300000002500 */
[----:B------:R-:W0:Y:S08]  /*00d0*/  LDC R6, c[0x0][0x360] ;  /* 0x0000d800ff067b82 */ /* 0x000e300000000800 */
[----:B------:R-:W1:Y:S08]  /*00e0*/  S2UR UR4, SR_CTAID.Y ;  /* 0x00000000000479c3 */ /* 0x000e700000002600 */
[----:B------:R-:W2:Y:S01]  /*00f0*/  LDC.64 R8, c[0x0][0x398] ;  /* 0x0000e600ff087b82 */ /* 0x000ea20000000a00 */
[----:B0-----:R-:W-:-:S02]  /*0100*/  IMAD R6, R6, UR5, R5 ;  /* 0x0000000506067c24 */ /* 0x001fc4000f8e0205 */
[----:B-1----:R-:W-:-:S03]  /*0110*/  IMAD R0, R0, UR4, R3 ;  /* 0x0000000400007c24 */ /* 0x002fc6000f8e0203 */
[----:B--2---:R-:W-:-:S04]  /*0120*/  ISETP.GE.AND P0, PT, R6, R9, PT ;  /* 0x000000090600720c */ /* 0x004fc80003f06270 */
[----:B------:R-:W-:-:S13]  /*0130*/  ISETP.GE.OR P0, PT, R0, R8, P0 ;  /* 0x000000080000720c */ /* 0x000fda0000706670 */
[----:B------:R-:W-:Y:S05]  /*0140*/  @P0 EXIT ;  /* 0x000000000000094d */ /* 0x000fea0003800000 */
[----:B------:R-:W0:Y:S01]  /*0150*/  LDC.64 R2, c[0x0][0x380] ;  /* 0x0000e000ff027b82 */ /* 0x000e220000000a00 */
[----:B------:R-:W1:Y:S01]  /*0160*/  LDCU.64 UR4, c[0x0][0x358] ;  /* 0x00006b00ff0477ac */ /* 0x000e620008000a00 */
[----:B------:R-:W-:-:S06]  /*0170*/  IMAD R9, R0, R9, R6 ;  /* 0x0000000900097224 */ /* 0x000fcc00078e0206 */
[----:B------:R-:W2:Y:S08]  /*0180*/  LDC.64 R4, c[0x0][0x388] ;  /* 0x0000e200ff047b82 */ /* 0x000eb00000000a00 */
[----:B------:R-:W3:Y:S01]  /*0190*/  LDC.64 R6, c[0x0][0x390] ;  /* 0x0000e400ff067b82 */ /* 0x000ee20000000a00 */
[----:B0-----:R-:W-:-:S06]  /*01a0*/  IMAD.WIDE R2, R9, 0x4, R2 ;  /* 0x0000000409027825 */ /* 0x001fcc00078e0202 */
[----:B-1----:R-:W4:Y:S01]  /*01b0*/  LDG.E R2, desc[UR4][R2.64] ;  /* 0x0000000402027981 */ /* 0x002f22000c1e1900 */
[----:B--2---:R-:W-:-:S06]  /*01c0*/  IMAD.WIDE R4, R9, 0x4, R4 ;  /* 0x0000000409047825 */ /* 0x004fcc00078e0204 */
[----:B------:R-:W4:Y:S01]  /*01d0*/  LDG.E R5, desc[UR4][R4.64] ;  /* 0x0000000404057981 */ /* 0x000f22000c1e1900 */
[----:B---3--:R-:W-:-:S04]  /*01e0*/  IMAD.WIDE R6, R9, 0x4, R6 ;  /* 0x0000000409067825 */ /* 0x008fc800078e0206 */
[----:B----4-:R-:W-:-:S05]  /*01f0*/  FADD R9, R2, R5 ;  /* 0x0000000502097221 */ /* 0x010fca0000000000 */
[----:B------:R-:W-:Y:S01]  /*0200*/  STG.E desc[UR4][R6.64], R9 ;  /* 0x0000000906007986 */ /* 0x000fe2000c101904 */
[----:B------:R-:W-:Y:S05]  /*0210*/  EXIT ;  /* 0x000000000000794d */ /* 0x000fea0003800000 */
.L_x_13:
        /* <DEDUP_REMOVED lines=14> */
.L_x_16:


//--------------------- .nv.global.init           --------------------------
	.section	.nv.global.init,"aw",@progbits
.nv.global.init:
	.type		$str,@object
	.size		$str,($str$1 - $str)
$str:
        /*0000*/ 	.byte	0x41, 0x64, 0x64, 0x69, 0x74, 0x69, 0x6f, 0x6e, 0x20, 0x66, 0x72, 0x6f, 0x6d, 0x20, 0x74, 0x68
        /*0010*/ 	.byte	0x65, 0x20, 0x47, 0x50, 0x55, 0x2e, 0x2e, 0x2e, 0x0a, 0x0a, 0x00
	.type		$str$1,@object
	.size		$str$1,(.L_1 - $str$1)
$str$1:
        /*001b*/ 	.byte	0x4d, 0x75, 0x6c, 0x74, 0x69, 0x70, 0x6c, 0x69, 0x63, 0x61, 0x74, 0x69, 0x6f, 0x6e, 0x20, 0x66
        /*002b*/ 	.byte	0x72, 0x6f, 0x6d, 0x20, 0x74, 0x68, 0x65, 0x20, 0x47, 0x50, 0x55, 0x2e, 0x2e, 0x2e, 0x0a, 0x0a
        /*003b*/ 	.byte	0x00
.L_1:


//--------------------- .nv.shared.reserved.0     --------------------------
	.section	.nv.shared.reserved.0,"aw",@nobits
	.weak		__nv_reservedSMEM_offset_0_alias
	.size		__nv_reservedSMEM_offset_0_alias, 0, 64
	.other		__nv_reservedSMEM_offset_0_alias,@"STO_CUDA_RESERVED_SHARED STV_DEFAULT"
__nv_reservedSMEM_offset_0_alias:
	.zero		0
	.zero		64


//--------------------- .nv.constant0._Z21cudaMatrixMultGeneralPfS_S_iii --------------------------
	.section	.nv.constant0._Z21cudaMatrixMultGeneralPfS_S_iii,"a",@progbits
	.sectionflags	@""
	.align	4
.nv.constant0._Z21cudaMatrixMultGeneralPfS_S_iii:
	.zero		932


//--------------------- .nv.constant0._Z14cudaMatrixMultPfS_S_i --------------------------
	.section	.nv.constant0._Z14cudaMatrixMultPfS_S_i,"a",@progbits
	.sectionflags	@""
	.align	4
.nv.constant0._Z14cudaMatrixMultPfS_S_i:
	.zero		924


//--------------------- .nv.constant0._Z13cudaMatrixAddPfS_S_ii --------------------------
	.section	.nv.constant0._Z13cudaMatrixAddPfS_S_ii,"a",@progbits
	.sectionflags	@""
	.align	4
.nv.constant0._Z13cudaMatrixAddPfS_S_ii:
	.zero		928


//--------------------- SYMBOLS --------------------------

	.type		.nv.reservedSmem.offset0,@object
	.size		.nv.reservedSmem.offset0,0x4
	.type		vprintf,@function
